	.target	sm_90a

	.elftype	@"ET_EXEC"


//--------------------- .note.nv.tkinfo           --------------------------
	.section	.note.nv.tkinfo,"",@"SHT_NOTE"
	.sectionflags	@"SHF_NOTE_NV_TKINFO"
	.tkinfo
        /*0018*/ 	.word	0x00000002
        /*0030*/ 	.string	""
        /*0030*/ 	.string	"ptxas"
        /*0030*/ 	.string	"Cuda compilation tools, release 13.0, V13.0.88"
        /*0030*/ 	.string	"Build cuda_13.0.r13.0/compiler.36424714_0"
        /*0030*/ 	.string	"-arch sm_90a -m 64 "



//--------------------- .note.nv.cuinfo           --------------------------
	.section	.note.nv.cuinfo,"",@"SHT_NOTE"
	.sectionflags	@"SHF_NOTE_NV_CUINFO"
        /*0018*/ 	.short	0x0002
        /*001a*/ 	.short	0x005a
        /*001c*/ 	.short	0x0082
	.zero		2


//--------------------- .nv.info                  --------------------------
	.section	.nv.info,"",@"SHT_CUDA_INFO"
	.align	4


	//----- nvinfo : EIATTR_REGCOUNT
	.align		4
        /*0000*/ 	.byte	0x04, 0x2f
        /*0002*/ 	.short	(.L_15 - .L_14)
	.align		4
.L_14:
        /*0004*/ 	.word	index@(_ZN7cutlass13device_kernelINS_4gemm6kernel13GemmUniversalIN4cute5tupleIJiiiiEEENS1_10collective13CollectiveMmaINS1_34MainloopSm90TmaGmmaWarpSpecializedILi19ENS5_IJNS4_1CILi1EEESB_SB_EEENS1_35KernelTmaWarpSpecializedCooperativeEEENS5_IJNSA_ILi128EEENSA_ILi240EEENSA_ILi16EEEEEENS_10bfloat16_tENS5_IJlSB_lEEESJ_SK_NS4_8TiledMMAINS4_8MMA_AtomIJNS4_4SM904GMMA27MMA_64x16x16_F32BF16BF16_SSILNSO_5MajorE0ELSQ_0ELNSO_7ScaleInE1ELSR_1EEEEEENS4_6LayoutINS5_IJNSA_ILi2EEESB_SB_EEENS5_IJSB_NSA_ILi0EEESX_EEEEENS5_IJNS4_10UnderscoreES10_S10_EEEEENS4_13SM90_TMA_LOADENS4_14ComposedLayoutINS4_7SwizzleILi1ELi4ELi3EEENS4_18smem_ptr_flag_bitsILi16EEENSU_INS5_IJNSA_ILi8EEESH_EEENS5_IJSH_SB_EEEEEEEvNS4_8identityES13_S1D_vS1E_EENS_8epilogue10collective6detail29Sm90TmaWarpSpecializedAdapterINS1H_15DefaultEpilogueISJ_SK_SK_NS1G_6thread17LinearCombinationISJ_Li1EffLNS1L_9ScaleType4KindE0ELNS_15FloatRoundStyleE2ESJ_EENS1_15EpilogueDefaultEEEEEvvEEEEvNT_6ParamsE)
        /*0008*/ 	.word	0x000000a8


	//----- nvinfo : EIATTR_FRAME_SIZE
	.align		4
.L_15:
        /*000c*/ 	.byte	0x04, 0x11
        /*000e*/ 	.short	(.L_17 - .L_16)
	.align		4
.L_16:
        /*0010*/ 	.word	index@(_ZN7cutlass13device_kernelINS_4gemm6kernel13GemmUniversalIN4cute5tupleIJiiiiEEENS1_10collective13CollectiveMmaINS1_34MainloopSm90TmaGmmaWarpSpecializedILi19ENS5_IJNS4_1CILi1EEESB_SB_EEENS1_35KernelTmaWarpSpecializedCooperativeEEENS5_IJNSA_ILi128EEENSA_ILi240EEENSA_ILi16EEEEEENS_10bfloat16_tENS5_IJlSB_lEEESJ_SK_NS4_8TiledMMAINS4_8MMA_AtomIJNS4_4SM904GMMA27MMA_64x16x16_F32BF16BF16_SSILNSO_5MajorE0ELSQ_0ELNSO_7ScaleInE1ELSR_1EEEEEENS4_6LayoutINS5_IJNSA_ILi2EEESB_SB_EEENS5_IJSB_NSA_ILi0EEESX_EEEEENS5_IJNS4_10UnderscoreES10_S10_EEEEENS4_13SM90_TMA_LOADENS4_14ComposedLayoutINS4_7SwizzleILi1ELi4ELi3EEENS4_18smem_ptr_flag_bitsILi16EEENSU_INS5_IJNSA_ILi8EEESH_EEENS5_IJSH_SB_EEEEEEEvNS4_8identityES13_S1D_vS1E_EENS_8epilogue10collective6detail29Sm90TmaWarpSpecializedAdapterINS1H_15DefaultEpilogueISJ_SK_SK_NS1G_6thread17LinearCombinationISJ_Li1EffLNS1L_9ScaleType4KindE0ELNS_15FloatRoundStyleE2ESJ_EENS1_15EpilogueDefaultEEEEEvvEEEEvNT_6ParamsE)
        /*0014*/ 	.word	0x00000000


	//----- nvinfo : EIATTR_MIN_STACK_SIZE
	.align		4
.L_17:
        /*0018*/ 	.byte	0x04, 0x12
        /*001a*/ 	.short	(.L_19 - .L_18)
	.align		4
.L_18:
        /*001c*/ 	.word	index@(_ZN7cutlass13device_kernelINS_4gemm6kernel13GemmUniversalIN4cute5tupleIJiiiiEEENS1_10collective13CollectiveMmaINS1_34MainloopSm90TmaGmmaWarpSpecializedILi19ENS5_IJNS4_1CILi1EEESB_SB_EEENS1_35KernelTmaWarpSpecializedCooperativeEEENS5_IJNSA_ILi128EEENSA_ILi240EEENSA_ILi16EEEEEENS_10bfloat16_tENS5_IJlSB_lEEESJ_SK_NS4_8TiledMMAINS4_8MMA_AtomIJNS4_4SM904GMMA27MMA_64x16x16_F32BF16BF16_SSILNSO_5MajorE0ELSQ_0ELNSO_7ScaleInE1ELSR_1EEEEEENS4_6LayoutINS5_IJNSA_ILi2EEESB_SB_EEENS5_IJSB_NSA_ILi0EEESX_EEEEENS5_IJNS4_10UnderscoreES10_S10_EEEEENS4_13SM90_TMA_LOADENS4_14ComposedLayoutINS4_7SwizzleILi1ELi4ELi3EEENS4_18smem_ptr_flag_bitsILi16EEENSU_INS5_IJNSA_ILi8EEESH_EEENS5_IJSH_SB_EEEEEEEvNS4_8identityES13_S1D_vS1E_EENS_8epilogue10collective6detail29Sm90TmaWarpSpecializedAdapterINS1H_15DefaultEpilogueISJ_SK_SK_NS1G_6thread17LinearCombinationISJ_Li1EffLNS1L_9ScaleType4KindE0ELNS_15FloatRoundStyleE2ESJ_EENS1_15EpilogueDefaultEEEEEvvEEEEvNT_6ParamsE)
        /*0020*/ 	.word	0x00000000
.L_19:


//--------------------- .nv.compat                --------------------------
	.section	.nv.compat,"",@"SHT_CUDA_COMPAT_INFO"
	.align	4
        /*0000*/ 	.byte	0x02, 0x09, 0x01, 0x00, 0x02, 0x02, 0x04, 0x00, 0x02, 0x05, 0x05, 0x00, 0x03, 0x07, 0x01, 0x01
        /*0010*/ 	.byte	0x02, 0x03, 0x01, 0x00, 0x02, 0x06, 0x01, 0x00, 0x04, 0x0b, 0x08, 0x00, 0x00, 0x00, 0x00, 0x00
        /*0020*/ 	.byte	0x00, 0x00, 0x00, 0x00


//--------------------- .nv.info._ZN7cutlass13device_kernelINS_4gemm6kernel13GemmUniversalIN4cute5tupleIJiiiiEEENS1_10collective13CollectiveMmaINS1_34MainloopSm90TmaGmmaWarpSpecializedILi19ENS5_IJNS4_1CILi1EEESB_SB_EEENS1_35KernelTmaWarpSpecializedCooperativeEEENS5_IJNSA_ILi128EEENSA_ILi240EEENSA_ILi16EEEEEENS_10bfloat16_tENS5_IJlSB_lEEESJ_SK_NS4_8TiledMMAINS4_8MMA_AtomIJNS4_4SM904GMMA27MMA_64x16x16_F32BF16BF16_SSILNSO_5MajorE0ELSQ_0ELNSO_7ScaleInE1ELSR_1EEEEEENS4_6LayoutINS5_IJNSA_ILi2EEESB_SB_EEENS5_IJSB_NSA_ILi0EEESX_EEEEENS5_IJNS4_10UnderscoreES10_S10_EEEEENS4_13SM90_TMA_LOADENS4_14ComposedLayoutINS4_7SwizzleILi1ELi4ELi3EEENS4_18smem_ptr_flag_bitsILi16EEENSU_INS5_IJNSA_ILi8EEESH_EEENS5_IJSH_SB_EEEEEEEvNS4_8identityES13_S1D_vS1E_EENS_8epilogue10collective6detail29Sm90TmaWarpSpecializedAdapterINS1H_15DefaultEpilogueISJ_SK_SK_NS1G_6thread17LinearCombinationISJ_Li1EffLNS1L_9ScaleType4KindE0ELNS_15FloatRoundStyleE2ESJ_EENS1_15EpilogueDefaultEEEEEvvEEEEvNT_6ParamsE --------------------------
	.section	.nv.info._ZN7cutlass13device_kernelINS_4gemm6kernel13GemmUniversalIN4cute5tupleIJiiiiEEENS1_10collective13CollectiveMmaINS1_34MainloopSm90TmaGmmaWarpSpecializedILi19ENS5_IJNS4_1CILi1EEESB_SB_EEENS1_35KernelTmaWarpSpecializedCooperativeEEENS5_IJNSA_ILi128EEENSA_ILi240EEENSA_ILi16EEEEEENS_10bfloat16_tENS5_IJlSB_lEEESJ_SK_NS4_8TiledMMAINS4_8MMA_AtomIJNS4_4SM904GMMA27MMA_64x16x16_F32BF16BF16_SSILNSO_5MajorE0ELSQ_0ELNSO_7ScaleInE1ELSR_1EEEEEENS4_6LayoutINS5_IJNSA_ILi2EEESB_SB_EEENS5_IJSB_NSA_ILi0EEESX_EEEEENS5_IJNS4_10UnderscoreES10_S10_EEEEENS4_13SM90_TMA_LOADENS4_14ComposedLayoutINS4_7SwizzleILi1ELi4ELi3EEENS4_18smem_ptr_flag_bitsILi16EEENSU_INS5_IJNSA_ILi8EEESH_EEENS5_IJSH_SB_EEEEEEEvNS4_8identityES13_S1D_vS1E_EENS_8epilogue10collective6detail29Sm90TmaWarpSpecializedAdapterINS1H_15DefaultEpilogueISJ_SK_SK_NS1G_6thread17LinearCombinationISJ_Li1EffLNS1L_9ScaleType4KindE0ELNS_15FloatRoundStyleE2ESJ_EENS1_15EpilogueDefaultEEEEEvvEEEEvNT_6ParamsE,"",@"SHT_CUDA_INFO"
	.sectionflags	@""
	.align	4


	//----- nvinfo : EIATTR_CUDA_API_VERSION
	.align		4
        /*0000*/ 	.byte	0x04, 0x37
        /*0002*/ 	.short	(.L_21 - .L_20)
.L_20:
        /*0004*/ 	.word	0x00000082


	//----- nvinfo : EIATTR_KPARAM_INFO
	.align		4
.L_21:
        /*0008*/ 	.byte	0x04, 0x17
        /*000a*/ 	.short	(.L_23 - .L_22)
.L_22:
        /*000c*/ 	.word	0x00000000
        /*0010*/ 	.short	0x0000
        /*0012*/ 	.short	0x0070
        /*0014*/ 	.byte	0x00, 0xf0, 0x01, 0x10


	//----- nvinfo : EIATTR_SPARSE_MMA_MASK
	.align		4
.L_23:
        /*0018*/ 	.byte	0x03, 0x50
        /*001a*/ 	.short	0x0000


	//----- nvinfo : EIATTR_MAXREG_COUNT
	.align		4
        /*001c*/ 	.byte	0x03, 0x1b
        /*001e*/ 	.short	0x00a8


	//----- nvinfo : EIATTR_NUM_BARRIERS
	.align		4
        /*0020*/ 	.byte	0x02, 0x4c
        /*0022*/ 	.byte	0x01
	.zero		1


	//----- nvinfo : EIATTR_EXTERNS
	.align		4
        /*0024*/ 	.byte	0x04, 0x0f
        /*0026*/ 	.short	(.L_25 - .L_24)


	//   ....[0]....
	.align		4
.L_24:
        /*0028*/ 	.word	index@(__assertfail)


	//----- nvinfo : EIATTR_MERCURY_ISA_VERSION
	.align		4
.L_25:
        /*002c*/ 	.byte	0x03, 0x5f
        /*002e*/ 	.short	0x0101


	//----- nvinfo : EIATTR_INT_WARP_WIDE_INSTR_OFFSETS
	.align		4
        /*0030*/ 	.byte	0x04, 0x31
        /*0032*/ 	.short	(.L_27 - .L_26)


	//   ....[0]....
.L_26:
        /*0034*/ 	.word	0x000005c0


	//   ....[1]....
        /*0038*/ 	.word	0x000005f0


	//   ....[2]....
        /*003c*/ 	.word	0x000006d0


	//----- nvinfo : EIATTR_COOP_GROUP_MASK_REGIDS
	.align		4
.L_27:
        /*0040*/ 	.byte	0x04, 0x29
        /*0042*/ 	.short	(.L_29 - .L_28)


	//   ....[0]....
.L_28:
        /*0044*/ 	.word	0xffffffff


	//   ....[1]....
        /*0048*/ 	.word	0xffffffff


	//   ....[2]....
        /*004c*/ 	.word	0xffffffff


	//   ....[3]....
        /*0050*/ 	.word	0xffffffff


	//   ....[4]....
        /*0054*/ 	.word	0xffffffff


	//----- nvinfo : EIATTR_COOP_GROUP_INSTR_OFFSETS
	.align		4
.L_29:
        /*0058*/ 	.byte	0x04, 0x28
        /*005a*/ 	.short	(.L_31 - .L_30)


	//   ....[0]....
.L_30:
        /*005c*/ 	.word	0x00000060


	//   ....[1]....
        /*0060*/ 	.word	0x00000070


	//   ....[2]....
        /*0064*/ 	.word	0x00000130


	//   ....[3]....
        /*0068*/ 	.word	0x000004d0


	//   ....[4]....
        /*006c*/ 	.word	0x00001180


	//----- nvinfo : EIATTR_REG_RECONFIG
	.align		4
.L_31:
        /*0070*/ 	.byte	0x01, 0x54
	.zero		2


	//----- nvinfo : EIATTR_SYSCALL_OFFSETS
	.align		4
        /*0074*/ 	.byte	0x04, 0x46
        /*0076*/ 	.short	(.L_33 - .L_32)


	//   ....[0]....
.L_32:
        /*0078*/ 	.word	0x00001340


	//----- nvinfo : EIATTR_MBARRIER_INSTR_OFFSETS
	.align		4
.L_33:
        /*007c*/ 	.byte	0x04, 0x39
        /*007e*/ 	.short	(.L_35 - .L_34)


	//   ....[0]....
.L_34:
        /*0080*/ 	.word	0x00000250
        /*0084*/ 	.word	0x000000ff
        /*0088*/ 	.word	0x00000000
        /*008c*/ 	.short	0x0100
        /*008e*/ 	.byte	0x08
	.zero		1


	//   ....[1]....
        /*0090*/ 	.word	0x00000260
        /*0094*/ 	.word	0x000000ff
        /*0098*/ 	.word	0x00000098
        /*009c*/ 	.short	0x0100
        /*009e*/ 	.byte	0x08
	.zero		1


	//   ....[2]....
        /*00a0*/ 	.word	0x00000270
        /*00a4*/ 	.word	0x000000ff
        /*00a8*/ 	.word	0x00000008
        /*00ac*/ 	.short	0x0100
        /*00ae*/ 	.byte	0x08
	.zero		1


	//   ....[3]....
        /*00b0*/ 	.word	0x00000280
        /*00b4*/ 	.word	0x000000ff
        /*00b8*/ 	.word	0x000000a0
        /*00bc*/ 	.short	0x0100
        /*00be*/ 	.byte	0x08
	.zero		1


	//   ....[4]....
        /*00c0*/ 	.word	0x00000290
        /*00c4*/ 	.word	0x000000ff
        /*00c8*/ 	.word	0x00000010
        /*00cc*/ 	.short	0x0100
        /*00ce*/ 	.byte	0x08
	.zero		1


	//   ....[5]....
        /*00d0*/ 	.word	0x000002a0
        /*00d4*/ 	.word	0x000000ff
        /*00d8*/ 	.word	0x000000a8
        /*00dc*/ 	.short	0x0100
        /*00de*/ 	.byte	0x08
	.zero		1


	//   ....[6]....
        /*00e0*/ 	.word	0x000002b0
        /*00e4*/ 	.word	0x000000ff
        /*00e8*/ 	.word	0x00000018
        /*00ec*/ 	.short	0x0100
        /*00ee*/ 	.byte	0x08
	.zero		1


	//   ....[7]....
        /*00f0*/ 	.word	0x000002c0
        /*00f4*/ 	.word	0x000000ff
        /*00f8*/ 	.word	0x000000b0
        /*00fc*/ 	.short	0x0100
        /*00fe*/ 	.byte	0x08
	.zero		1


	//   ....[8]....
        /*0100*/ 	.word	0x000002d0
        /*0104*/ 	.word	0x000000ff
        /*0108*/ 	.word	0x00000020
        /*010c*/ 	.short	0x0100
        /*010e*/ 	.byte	0x08
	.zero		1


	//   ....[9]....
        /*0110*/ 	.word	0x000002e0
        /*0114*/ 	.word	0x000000ff
        /*0118*/ 	.word	0x000000b8
        /*011c*/ 	.short	0x0100
        /*011e*/ 	.byte	0x08
	.zero		1


	//   ....[10]....
        /*0120*/ 	.word	0x000002f0
        /*0124*/ 	.word	0x000000ff
        /*0128*/ 	.word	0x00000028
        /*012c*/ 	.short	0x0100
        /*012e*/ 	.byte	0x08
	.zero		1


	//   ....[11]....
        /*0130*/ 	.word	0x00000300
        /*0134*/ 	.word	0x000000ff
        /*0138*/ 	.word	0x000000c0
        /*013c*/ 	.short	0x0100
        /*013e*/ 	.byte	0x08
	.zero		1


	//   ....[12]....
        /*0140*/ 	.word	0x00000310
        /*0144*/ 	.word	0x000000ff
        /*0148*/ 	.word	0x00000030
        /*014c*/ 	.short	0x0100
        /*014e*/ 	.byte	0x08
	.zero		1


	//   ....[13]....
        /*0150*/ 	.word	0x00000320
        /*0154*/ 	.word	0x000000ff
        /*0158*/ 	.word	0x000000c8
        /*015c*/ 	.short	0x0100
        /*015e*/ 	.byte	0x08
	.zero		1


	//   ....[14]....
        /*0160*/ 	.word	0x00000330
        /*0164*/ 	.word	0x000000ff
        /*0168*/ 	.word	0x00000038
        /*016c*/ 	.short	0x0100
        /*016e*/ 	.byte	0x08
	.zero		1


	//   ....[15]....
        /*0170*/ 	.word	0x00000340
        /*0174*/ 	.word	0x000000ff
        /*0178*/ 	.word	0x000000d0
        /*017c*/ 	.short	0x0100
        /*017e*/ 	.byte	0x08
	.zero		1


	//   ....[16]....
        /*0180*/ 	.word	0x00000350
        /*0184*/ 	.word	0x000000ff
        /*0188*/ 	.word	0x00000040
        /*018c*/ 	.short	0x0100
        /*018e*/ 	.byte	0x08
	.zero		1


	//   ....[17]....
        /*0190*/ 	.word	0x00000360
        /*0194*/ 	.word	0x000000ff
        /*0198*/ 	.word	0x000000d8
        /*019c*/ 	.short	0x0100
        /*019e*/ 	.byte	0x08
	.zero		1


	//   ....[18]....
        /*01a0*/ 	.word	0x00000370
        /*01a4*/ 	.word	0x000000ff
        /*01a8*/ 	.word	0x00000048
        /*01ac*/ 	.short	0x0100
        /*01ae*/ 	.byte	0x08
	.zero		1


	//   ....[19]....
        /*01b0*/ 	.word	0x00000380
        /*01b4*/ 	.word	0x000000ff
        /*01b8*/ 	.word	0x000000e0
        /*01bc*/ 	.short	0x0100
        /*01be*/ 	.byte	0x08
	.zero		1


	//   ....[20]....
        /*01c0*/ 	.word	0x00000390
        /*01c4*/ 	.word	0x000000ff
        /*01c8*/ 	.word	0x00000050
        /*01cc*/ 	.short	0x0100
        /*01ce*/ 	.byte	0x08
	.zero		1


	//   ....[21]....
        /*01d0*/ 	.word	0x000003a0
        /*01d4*/ 	.word	0x000000ff
        /*01d8*/ 	.word	0x000000e8
        /*01dc*/ 	.short	0x0100
        /*01de*/ 	.byte	0x08
	.zero		1


	//   ....[22]....
        /*01e0*/ 	.word	0x000003b0
        /*01e4*/ 	.word	0x000000ff
        /*01e8*/ 	.word	0x00000058
        /*01ec*/ 	.short	0x0100
        /*01ee*/ 	.byte	0x08
	.zero		1


	//   ....[23]....
        /*01f0*/ 	.word	0x000003c0
        /*01f4*/ 	.word	0x000000ff
        /*01f8*/ 	.word	0x000000f0
        /*01fc*/ 	.short	0x0100
        /*01fe*/ 	.byte	0x08
	.zero		1


	//   ....[24]....
        /*0200*/ 	.word	0x000003d0
        /*0204*/ 	.word	0x000000ff
        /*0208*/ 	.word	0x00000060
        /*020c*/ 	.short	0x0100
        /*020e*/ 	.byte	0x08
	.zero		1


	//   ....[25]....
        /*0210*/ 	.word	0x000003e0
        /*0214*/ 	.word	0x000000ff
        /*0218*/ 	.word	0x000000f8
        /*021c*/ 	.short	0x0100
        /*021e*/ 	.byte	0x08
	.zero		1


	//   ....[26]....
        /*0220*/ 	.word	0x000003f0
        /*0224*/ 	.word	0x000000ff
        /*0228*/ 	.word	0x00000068
        /*022c*/ 	.short	0x0100
        /*022e*/ 	.byte	0x08
	.zero		1


	//   ....[27]....
        /*0230*/ 	.word	0x00000400
        /*0234*/ 	.word	0x000000ff
        /*0238*/ 	.word	0x00000100
        /*023c*/ 	.short	0x0100
        /*023e*/ 	.byte	0x08
	.zero		1


	//   ....[28]....
        /*0240*/ 	.word	0x00000410
        /*0244*/ 	.word	0x000000ff
        /*0248*/ 	.word	0x00000070
        /*024c*/ 	.short	0x0100
        /*024e*/ 	.byte	0x08
	.zero		1


	//   ....[29]....
        /*0250*/ 	.word	0x00000420
        /*0254*/ 	.word	0x000000ff
        /*0258*/ 	.word	0x00000108
        /*025c*/ 	.short	0x0100
        /*025e*/ 	.byte	0x08
	.zero		1


	//   ....[30]....
        /*0260*/ 	.word	0x00000430
        /*0264*/ 	.word	0x000000ff
        /*0268*/ 	.word	0x00000078
        /*026c*/ 	.short	0x0100
        /*026e*/ 	.byte	0x08
	.zero		1


	//   ....[31]....
        /*0270*/ 	.word	0x00000440
        /*0274*/ 	.word	0x000000ff
        /*0278*/ 	.word	0x00000110
        /*027c*/ 	.short	0x0100
        /*027e*/ 	.byte	0x08
	.zero		1


	//   ....[32]....
        /*0280*/ 	.word	0x00000450
        /*0284*/ 	.word	0x000000ff
        /*0288*/ 	.word	0x00000080
        /*028c*/ 	.short	0x0100
        /*028e*/ 	.byte	0x08
	.zero		1


	//   ....[33]....
        /*0290*/ 	.word	0x00000460
        /*0294*/ 	.word	0x000000ff
        /*0298*/ 	.word	0x00000118
        /*029c*/ 	.short	0x0100
        /*029e*/ 	.byte	0x08
	.zero		1


	//   ....[34]....
        /*02a0*/ 	.word	0x00000470
        /*02a4*/ 	.word	0x000000ff
        /*02a8*/ 	.word	0x00000088
        /*02ac*/ 	.short	0x0100
        /*02ae*/ 	.byte	0x08
	.zero		1


	//   ....[35]....
        /*02b0*/ 	.word	0x00000480
        /*02b4*/ 	.word	0x000000ff
        /*02b8*/ 	.word	0x00000120
        /*02bc*/ 	.short	0x0100
        /*02be*/ 	.byte	0x08
	.zero		1


	//   ....[36]....
        /*02c0*/ 	.word	0x00000490
        /*02c4*/ 	.word	0x000000ff
        /*02c8*/ 	.word	0x00000090
        /*02cc*/ 	.short	0x0100
        /*02ce*/ 	.byte	0x08
	.zero		1


	//   ....[37]....
        /*02d0*/ 	.word	0x000004a0
        /*02d4*/ 	.word	0x000000ff
        /*02d8*/ 	.word	0x00000128
        /*02dc*/ 	.short	0x0100
        /*02de*/ 	.byte	0x08
	.zero		1


	//   ....[38]....
        /*02e0*/ 	.word	0x00000740
        /*02e4*/ 	.word	0x000000ff
        /*02e8*/ 	.word	0x00000140
        /*02ec*/ 	.short	0x0100
        /*02ee*/ 	.byte	0x06
	.zero		1


	//   ....[39]....
        /*02f0*/ 	.word	0x000007a0
        /*02f4*/ 	.word	0x000000ff
        /*02f8*/ 	.word	0x00000148
        /*02fc*/ 	.short	0x0100
        /*02fe*/ 	.byte	0x06
	.zero		1


	//   ....[40]....
        /*0300*/ 	.word	0x000013c0
        /*0304*/ 	.word	0x00000003
        /*0308*/ 	.word	0x00000000
        /*030c*/ 	.short	0x010a
        /*030e*/ 	.byte	0x3f
	.zero		1


	//   ....[41]....
        /*0310*/ 	.word	0x00001400
        /*0314*/ 	.word	0x00000003
        /*0318*/ 	.word	0x00000000
        /*031c*/ 	.short	0x010a
        /*031e*/ 	.byte	0x3f
	.zero		1


	//   ....[42]....
        /*0320*/ 	.word	0x00001c00
        /*0324*/ 	.word	0x000000ff
        /*0328*/ 	.word	0x00000000
        /*032c*/ 	.short	0x010a
        /*032e*/ 	.byte	0x06
	.zero		1


	//   ....[43]....
        /*0330*/ 	.word	0x00001c40
        /*0334*/ 	.word	0x000000ff
        /*0338*/ 	.word	0x00000000
        /*033c*/ 	.short	0x010a
        /*033e*/ 	.byte	0x06
	.zero		1


	//   ....[44]....
        /*0340*/ 	.word	0x00002280
        /*0344*/ 	.word	0x000000ff
        /*0348*/ 	.word	0x00000000
        /*034c*/ 	.short	0x0101
        /*034e*/ 	.byte	0x06
	.zero		1


	//   ....[45]....
        /*0350*/ 	.word	0x00002450
        /*0354*/ 	.word	0x00000004
        /*0358*/ 	.word	0x00000000
        /*035c*/ 	.short	0x0101
        /*035e*/ 	.byte	0x3f
	.zero		1


	//   ....[46]....
        /*0360*/ 	.word	0x0000b2f0
        /*0364*/ 	.word	0x0000000e
        /*0368*/ 	.word	0x00000098
        /*036c*/ 	.short	0x010a
        /*036e*/ 	.byte	0x3f
	.zero		1


	//   ....[47]....
        /*0370*/ 	.word	0x0000b6d0
        /*0374*/ 	.word	0x00000006
        /*0378*/ 	.word	0x00000148
        /*037c*/ 	.short	0x0101
        /*037e*/ 	.byte	0x3f
	.zero		1


	//   ....[48]....
        /*0380*/ 	.word	0x0000bdc0
        /*0384*/ 	.word	0x00000007
        /*0388*/ 	.word	0x00000000
        /*038c*/ 	.short	0x010a
        /*038e*/ 	.byte	0x3f
	.zero		1


	//   ....[49]....
        /*0390*/ 	.word	0x0000be40
        /*0394*/ 	.word	0x00000009
        /*0398*/ 	.word	0x00000000
        /*039c*/ 	.short	0x010a
        /*039e*/ 	.byte	0x3f
	.zero		1


	//   ....[50]....
        /*03a0*/ 	.word	0x0000bed0
        /*03a4*/ 	.word	0x00000006
        /*03a8*/ 	.word	0x00000000
        /*03ac*/ 	.short	0x010a
        /*03ae*/ 	.byte	0x3f
	.zero		1


	//   ....[51]....
        /*03b0*/ 	.word	0x0000bf60
        /*03b4*/ 	.word	0x00000009
        /*03b8*/ 	.word	0x00000000
        /*03bc*/ 	.short	0x010a
        /*03be*/ 	.byte	0x3f
	.zero		1


	//   ....[52]....
        /*03c0*/ 	.word	0x0000bff0
        /*03c4*/ 	.word	0x00000006
        /*03c8*/ 	.word	0x00000000
        /*03cc*/ 	.short	0x010a
        /*03ce*/ 	.byte	0x3f
	.zero		1


	//   ....[53]....
        /*03d0*/ 	.word	0x0000c080
        /*03d4*/ 	.word	0x00000009
        /*03d8*/ 	.word	0x00000000
        /*03dc*/ 	.short	0x010a
        /*03de*/ 	.byte	0x3f
	.zero		1


	//   ....[54]....
        /*03e0*/ 	.word	0x0000c110
        /*03e4*/ 	.word	0x00000006
        /*03e8*/ 	.word	0x00000000
        /*03ec*/ 	.short	0x010a
        /*03ee*/ 	.byte	0x3f
	.zero		1


	//   ....[55]....
        /*03f0*/ 	.word	0x0000c1a0
        /*03f4*/ 	.word	0x00000009
        /*03f8*/ 	.word	0x00000000
        /*03fc*/ 	.short	0x010a
        /*03fe*/ 	.byte	0x3f
	.zero		1


	//   ....[56]....
        /*0400*/ 	.word	0x0000c230
        /*0404*/ 	.word	0x00000006
        /*0408*/ 	.word	0x00000000
        /*040c*/ 	.short	0x010a
        /*040e*/ 	.byte	0x3f
	.zero		1


	//   ....[57]....
        /*0410*/ 	.word	0x0000c2c0
        /*0414*/ 	.word	0x00000009
        /*0418*/ 	.word	0x00000000
        /*041c*/ 	.short	0x010a
        /*041e*/ 	.byte	0x3f
	.zero		1


	//   ....[58]....
        /*0420*/ 	.word	0x0000c350
        /*0424*/ 	.word	0x00000006
        /*0428*/ 	.word	0x00000000
        /*042c*/ 	.short	0x010a
        /*042e*/ 	.byte	0x3f
	.zero		1


	//   ....[59]....
        /*0430*/ 	.word	0x0000c3e0
        /*0434*/ 	.word	0x00000009
        /*0438*/ 	.word	0x00000000
        /*043c*/ 	.short	0x010a
        /*043e*/ 	.byte	0x3f
	.zero		1


	//   ....[60]....
        /*0440*/ 	.word	0x0000c470
        /*0444*/ 	.word	0x00000006
        /*0448*/ 	.word	0x00000000
        /*044c*/ 	.short	0x010a
        /*044e*/ 	.byte	0x3f
	.zero		1


	//   ....[61]....
        /*0450*/ 	.word	0x0000c500
        /*0454*/ 	.word	0x00000009
        /*0458*/ 	.word	0x00000000
        /*045c*/ 	.short	0x010a
        /*045e*/ 	.byte	0x3f
	.zero		1


	//   ....[62]....
        /*0460*/ 	.word	0x0000c590
        /*0464*/ 	.word	0x00000006
        /*0468*/ 	.word	0x00000000
        /*046c*/ 	.short	0x010a
        /*046e*/ 	.byte	0x3f
	.zero		1


	//   ....[63]....
        /*0470*/ 	.word	0x0000c620
        /*0474*/ 	.word	0x00000009
        /*0478*/ 	.word	0x00000000
        /*047c*/ 	.short	0x010a
        /*047e*/ 	.byte	0x3f
	.zero		1


	//   ....[64]....
        /*0480*/ 	.word	0x0000c6b0
        /*0484*/ 	.word	0x00000006
        /*0488*/ 	.word	0x00000000
        /*048c*/ 	.short	0x010a
        /*048e*/ 	.byte	0x3f
	.zero		1


	//   ....[65]....
        /*0490*/ 	.word	0x0000c740
        /*0494*/ 	.word	0x00000009
        /*0498*/ 	.word	0x00000000
        /*049c*/ 	.short	0x010a
        /*049e*/ 	.byte	0x3f
	.zero		1


	//   ....[66]....
        /*04a0*/ 	.word	0x0000c7d0
        /*04a4*/ 	.word	0x00000003
        /*04a8*/ 	.word	0x00000000
        /*04ac*/ 	.short	0x010a
        /*04ae*/ 	.byte	0x3f
	.zero		1


	//   ....[67]....
        /*04b0*/ 	.word	0x0000c830
        /*04b4*/ 	.word	0x00000003
        /*04b8*/ 	.word	0x00000000
        /*04bc*/ 	.short	0x010a
        /*04be*/ 	.byte	0x3f
	.zero		1


	//   ....[68]....
        /*04c0*/ 	.word	0x0000c890
        /*04c4*/ 	.word	0x00000005
        /*04c8*/ 	.word	0x00000000
        /*04cc*/ 	.short	0x010a
        /*04ce*/ 	.byte	0x3f
	.zero		1


	//   ....[69]....
        /*04d0*/ 	.word	0x0000c960
        /*04d4*/ 	.word	0x0000000e
        /*04d8*/ 	.word	0x00000098
        /*04dc*/ 	.short	0x010a
        /*04de*/ 	.byte	0x3f
	.zero		1


	//   ....[70]....
        /*04e0*/ 	.word	0x0000ca30
        /*04e4*/ 	.word	0x00000007
        /*04e8*/ 	.word	0x00000000
        /*04ec*/ 	.short	0x010a
        /*04ee*/ 	.byte	0x3f
	.zero		1


	//   ....[71]....
        /*04f0*/ 	.word	0x0000ca80
        /*04f4*/ 	.word	0x00000009
        /*04f8*/ 	.word	0x00000000
        /*04fc*/ 	.short	0x010a
        /*04fe*/ 	.byte	0x3f
	.zero		1


	//   ....[72]....
        /*0500*/ 	.word	0x0000cad0
        /*0504*/ 	.word	0x00000006
        /*0508*/ 	.word	0x00000000
        /*050c*/ 	.short	0x010a
        /*050e*/ 	.byte	0x3f
	.zero		1


	//   ....[73]....
        /*0510*/ 	.word	0x0000cb20
        /*0514*/ 	.word	0x00000009
        /*0518*/ 	.word	0x00000000
        /*051c*/ 	.short	0x010a
        /*051e*/ 	.byte	0x3f
	.zero		1


	//   ....[74]....
        /*0520*/ 	.word	0x0000cb70
        /*0524*/ 	.word	0x00000006
        /*0528*/ 	.word	0x00000000
        /*052c*/ 	.short	0x010a
        /*052e*/ 	.byte	0x3f
	.zero		1


	//   ....[75]....
        /*0530*/ 	.word	0x0000cbc0
        /*0534*/ 	.word	0x00000009
        /*0538*/ 	.word	0x00000000
        /*053c*/ 	.short	0x010a
        /*053e*/ 	.byte	0x3f
	.zero		1


	//   ....[76]....
        /*0540*/ 	.word	0x0000cc10
        /*0544*/ 	.word	0x00000006
        /*0548*/ 	.word	0x00000000
        /*054c*/ 	.short	0x010a
        /*054e*/ 	.byte	0x3f
	.zero		1


	//   ....[77]....
        /*0550*/ 	.word	0x0000cc60
        /*0554*/ 	.word	0x00000009
        /*0558*/ 	.word	0x00000000
        /*055c*/ 	.short	0x010a
        /*055e*/ 	.byte	0x3f
	.zero		1


	//   ....[78]....
        /*0560*/ 	.word	0x0000ccb0
        /*0564*/ 	.word	0x00000006
        /*0568*/ 	.word	0x00000000
        /*056c*/ 	.short	0x010a
        /*056e*/ 	.byte	0x3f
	.zero		1


	//   ....[79]....
        /*0570*/ 	.word	0x0000cd00
        /*0574*/ 	.word	0x00000009
        /*0578*/ 	.word	0x00000000
        /*057c*/ 	.short	0x010a
        /*057e*/ 	.byte	0x3f
	.zero		1


	//   ....[80]....
        /*0580*/ 	.word	0x0000cd50
        /*0584*/ 	.word	0x00000006
        /*0588*/ 	.word	0x00000000
        /*058c*/ 	.short	0x010a
        /*058e*/ 	.byte	0x3f
	.zero		1


	//   ....[81]....
        /*0590*/ 	.word	0x0000cda0
        /*0594*/ 	.word	0x00000009
        /*0598*/ 	.word	0x00000000
        /*059c*/ 	.short	0x010a
        /*059e*/ 	.byte	0x3f
	.zero		1


	//   ....[82]....
        /*05a0*/ 	.word	0x0000cdf0
        /*05a4*/ 	.word	0x00000006
        /*05a8*/ 	.word	0x00000000
        /*05ac*/ 	.short	0x010a
        /*05ae*/ 	.byte	0x3f
	.zero		1


	//   ....[83]....
        /*05b0*/ 	.word	0x0000ce40
        /*05b4*/ 	.word	0x00000009
        /*05b8*/ 	.word	0x00000000
        /*05bc*/ 	.short	0x010a
        /*05be*/ 	.byte	0x3f
	.zero		1


	//   ....[84]....
        /*05c0*/ 	.word	0x0000ce90
        /*05c4*/ 	.word	0x00000006
        /*05c8*/ 	.word	0x00000000
        /*05cc*/ 	.short	0x010a
        /*05ce*/ 	.byte	0x3f
	.zero		1


	//   ....[85]....
        /*05d0*/ 	.word	0x0000cee0
        /*05d4*/ 	.word	0x00000009
        /*05d8*/ 	.word	0x00000000
        /*05dc*/ 	.short	0x010a
        /*05de*/ 	.byte	0x3f
	.zero		1


	//   ....[86]....
        /*05e0*/ 	.word	0x0000cf30
        /*05e4*/ 	.word	0x00000006
        /*05e8*/ 	.word	0x00000000
        /*05ec*/ 	.short	0x010a
        /*05ee*/ 	.byte	0x3f
	.zero		1


	//   ....[87]....
        /*05f0*/ 	.word	0x0000cf80
        /*05f4*/ 	.word	0x00000009
        /*05f8*/ 	.word	0x00000000
        /*05fc*/ 	.short	0x010a
        /*05fe*/ 	.byte	0x3f
	.zero		1


	//----- nvinfo : EIATTR_NUM_MBARRIERS
	.align		4
.L_35:
        /*0600*/ 	.byte	0x03, 0x38
        /*0602*/ 	.short	0x0028


	//----- nvinfo : EIATTR_EXIT_INSTR_OFFSETS
	.align		4
        /*0604*/ 	.byte	0x04, 0x1c
        /*0606*/ 	.short	(.L_37 - .L_36)


	//   ....[0]....
.L_36:
        /*0608*/ 	.word	0x000007f0


	//   ....[1]....
        /*060c*/ 	.word	0x000010b0


	//   ....[2]....
        /*0610*/ 	.word	0x0000a960


	//   ....[3]....
        /*0614*/ 	.word	0x0000af90


	//   ....[4]....
        /*0618*/ 	.word	0x0000c820


	//----- nvinfo : EIATTR_MAX_THREADS
	.align		4
.L_37:
        /*061c*/ 	.byte	0x04, 0x05
        /*061e*/ 	.short	(.L_39 - .L_38)
.L_38:
        /*0620*/ 	.word	0x00000180
        /*0624*/ 	.word	0x00000001
        /*0628*/ 	.word	0x00000001


	//----- nvinfo : EIATTR_CRS_STACK_SIZE
	.align		4
.L_39:
        /*062c*/ 	.byte	0x04, 0x1e
        /*062e*/ 	.short	(.L_41 - .L_40)
.L_40:
        /*0630*/ 	.word	0x00000000


	//----- nvinfo : EIATTR_CBANK_PARAM_SIZE
	.align		4
.L_41:
        /*0634*/ 	.byte	0x03, 0x19
        /*0636*/ 	.short	0x0470


	//----- nvinfo : EIATTR_PARAM_CBANK
	.align		4
        /*0638*/ 	.byte	0x04, 0x0a
        /*063a*/ 	.short	(.L_43 - .L_42)
	.align		4
.L_42:
        /*063c*/ 	.word	index@(.nv.constant0._ZN7cutlass13device_kernelINS_4gemm6kernel13GemmUniversalIN4cute5tupleIJiiiiEEENS1_10collective13CollectiveMmaINS1_34MainloopSm90TmaGmmaWarpSpecializedILi19ENS5_IJNS4_1CILi1EEESB_SB_EEENS1_35KernelTmaWarpSpecializedCooperativeEEENS5_IJNSA_ILi128EEENSA_ILi240EEENSA_ILi16EEEEEENS_10bfloat16_tENS5_IJlSB_lEEESJ_SK_NS4_8TiledMMAINS4_8MMA_AtomIJNS4_4SM904GMMA27MMA_64x16x16_F32BF16BF16_SSILNSO_5MajorE0ELSQ_0ELNSO_7ScaleInE1ELSR_1EEEEEENS4_6LayoutINS5_IJNSA_ILi2EEESB_SB_EEENS5_IJSB_NSA_ILi0EEESX_EEEEENS5_IJNS4_10UnderscoreES10_S10_EEEEENS4_13SM90_TMA_LOADENS4_14ComposedLayoutINS4_7SwizzleILi1ELi4ELi3EEENS4_18smem_ptr_flag_bitsILi16EEENSU_INS5_IJNSA_ILi8EEESH_EEENS5_IJSH_SB_EEEEEEEvNS4_8identityES13_S1D_vS1E_EENS_8epilogue10collective6detail29Sm90TmaWarpSpecializedAdapterINS1H_15DefaultEpilogueISJ_SK_SK_NS1G_6thread17LinearCombinationISJ_Li1EffLNS1L_9ScaleType4KindE0ELNS_15FloatRoundStyleE2ESJ_EENS1_15EpilogueDefaultEEEEEvvEEEEvNT_6ParamsE)
        /*0640*/ 	.short	0x0210
        /*0642*/ 	.short	0x0470


	//----- nvinfo : EIATTR_SW_WAR
	.align		4
.L_43:
        /*0644*/ 	.byte	0x04, 0x36
        /*0646*/ 	.short	(.L_45 - .L_44)
.L_44:
        /*0648*/ 	.word	0x00000008
.L_45:


//--------------------- .nv.callgraph             --------------------------
	.section	.nv.callgraph,"",@"SHT_CUDA_CALLGRAPH"
	.align	4
	.sectionentsize	8
	.align		4
        /*0000*/ 	.word	0x00000000
	.align		4
        /*0004*/ 	.word	0xffffffff
	.align		4
        /*0008*/ 	.word	index@(_ZN7cutlass13device_kernelINS_4gemm6kernel13GemmUniversalIN4cute5tupleIJiiiiEEENS1_10collective13CollectiveMmaINS1_34MainloopSm90TmaGmmaWarpSpecializedILi19ENS5_IJNS4_1CILi1EEESB_SB_EEENS1_35KernelTmaWarpSpecializedCooperativeEEENS5_IJNSA_ILi128EEENSA_ILi240EEENSA_ILi16EEEEEENS_10bfloat16_tENS5_IJlSB_lEEESJ_SK_NS4_8TiledMMAINS4_8MMA_AtomIJNS4_4SM904GMMA27MMA_64x16x16_F32BF16BF16_SSILNSO_5MajorE0ELSQ_0ELNSO_7ScaleInE1ELSR_1EEEEEENS4_6LayoutINS5_IJNSA_ILi2EEESB_SB_EEENS5_IJSB_NSA_ILi0EEESX_EEEEENS5_IJNS4_10UnderscoreES10_S10_EEEEENS4_13SM90_TMA_LOADENS4_14ComposedLayoutINS4_7SwizzleILi1ELi4ELi3EEENS4_18smem_ptr_flag_bitsILi16EEENSU_INS5_IJNSA_ILi8EEESH_EEENS5_IJSH_SB_EEEEEEEvNS4_8identityES13_S1D_vS1E_EENS_8epilogue10collective6detail29Sm90TmaWarpSpecializedAdapterINS1H_15DefaultEpilogueISJ_SK_SK_NS1G_6thread17LinearCombinationISJ_Li1EffLNS1L_9ScaleType4KindE0ELNS_15FloatRoundStyleE2ESJ_EENS1_15EpilogueDefaultEEEEEvvEEEEvNT_6ParamsE)
	.align		4
        /*000c*/ 	.word	index@(__assertfail)
	.align		4
        /*0010*/ 	.word	0x00000000
	.align		4
        /*0014*/ 	.word	0xfffffffe
	.align		4
        /*0018*/ 	.word	0x00000000
	.align		4
        /*001c*/ 	.word	0xfffffffd
	.align		4
        /*0020*/ 	.word	0x00000000
	.align		4
        /*0024*/ 	.word	0xfffffffc


//--------------------- .nv.constant4             --------------------------
	.section	.nv.constant4,"a",@progbits
	.align	8
	.align		8
.nv.constant4:
        /*0000*/ 	.dword	__assertfail
	.align		8
        /*0008*/ 	.dword	__unnamed_1
	.align		8
        /*0010*/ 	.dword	_ZN40_INTERNAL_9c93644f_4_k_cu_52e7f391_122224cuda3std3__45__cpo5beginE
	.align		8
        /*0018*/ 	.dword	_ZN40_INTERNAL_9c93644f_4_k_cu_52e7f391_122224cuda3std3__45__cpo3endE
	.align		8
        /*0020*/ 	.dword	_ZN40_INTERNAL_9c93644f_4_k_cu_52e7f391_122224cuda3std3__45__cpo6cbeginE
	.align		8
        /*0028*/ 	.dword	_ZN40_INTERNAL_9c93644f_4_k_cu_52e7f391_122224cuda3std3__45__cpo4cendE
	.align		8
        /*0030*/ 	.dword	_ZN40_INTERNAL_9c93644f_4_k_cu_52e7f391_122224cuda3std3__442_GLOBAL__N__9c93644f_4_k_cu_52e7f391_122226ignoreE
	.align		8
        /*0038*/ 	.dword	_ZN40_INTERNAL_9c93644f_4_k_cu_52e7f391_122224cuda3std3__419piecewise_constructE
	.align		8
        /*0040*/ 	.dword	_ZN40_INTERNAL_9c93644f_4_k_cu_52e7f391_122224cuda3std3__48in_placeE
	.align		8
        /*0048*/ 	.dword	_ZN40_INTERNAL_9c93644f_4_k_cu_52e7f391_122224cuda3std6ranges3__45__cpo4swapE
	.align		8
        /*0050*/ 	.dword	_ZN40_INTERNAL_9c93644f_4_k_cu_52e7f391_122224cuda3std6ranges3__45__cpo9iter_moveE
	.align		8
        /*0058*/ 	.dword	_ZN40_INTERNAL_9c93644f_4_k_cu_52e7f391_122224cute7productE
	.align		8
        /*0060*/ 	.dword	_ZN40_INTERNAL_9c93644f_4_k_cu_52e7f391_122224cute1_E
	.align		8
        /*0068*/ 	.dword	$str$22
	.align		8
        /*0070*/ 	.dword	$str$23


//--------------------- .text._ZN7cutlass13device_kernelINS_4gemm6kernel13GemmUniversalIN4cute5tupleIJiiiiEEENS1_10collective13CollectiveMmaINS1_34MainloopSm90TmaGmmaWarpSpecializedILi19ENS5_IJNS4_1CILi1EEESB_SB_EEENS1_35KernelTmaWarpSpecializedCooperativeEEENS5_IJNSA_ILi128EEENSA_ILi240EEENSA_ILi16EEEEEENS_10bfloat16_tENS5_IJlSB_lEEESJ_SK_NS4_8TiledMMAINS4_8MMA_AtomIJNS4_4SM904GMMA27MMA_64x16x16_F32BF16BF16_SSILNSO_5MajorE0ELSQ_0ELNSO_7ScaleInE1ELSR_1EEEEEENS4_6LayoutINS5_IJNSA_ILi2EEESB_SB_EEENS5_IJSB_NSA_ILi0EEESX_EEEEENS5_IJNS4_10UnderscoreES10_S10_EEEEENS4_13SM90_TMA_LOADENS4_14ComposedLayoutINS4_7SwizzleILi1ELi4ELi3EEENS4_18smem_ptr_flag_bitsILi16EEENSU_INS5_IJNSA_ILi8EEESH_EEENS5_IJSH_SB_EEEEEEEvNS4_8identityES13_S1D_vS1E_EENS_8epilogue10collective6detail29Sm90TmaWarpSpecializedAdapterINS1H_15DefaultEpilogueISJ_SK_SK_NS1G_6thread17LinearCombinationISJ_Li1EffLNS1L_9ScaleType4KindE0ELNS_15FloatRoundStyleE2ESJ_EENS1_15EpilogueDefaultEEEEEvvEEEEvNT_6ParamsE --------------------------
	.section	.text._ZN7cutlass13device_kernelINS_4gemm6kernel13GemmUniversalIN4cute5tupleIJiiiiEEENS1_10collective13CollectiveMmaINS1_34MainloopSm90TmaGmmaWarpSpecializedILi19ENS5_IJNS4_1CILi1EEESB_SB_EEENS1_35KernelTmaWarpSpecializedCooperativeEEENS5_IJNSA_ILi128EEENSA_ILi240EEENSA_ILi16EEEEEENS_10bfloat16_tENS5_IJlSB_lEEESJ_SK_NS4_8TiledMMAINS4_8MMA_AtomIJNS4_4SM904GMMA27MMA_64x16x16_F32BF16BF16_SSILNSO_5MajorE0ELSQ_0ELNSO_7ScaleInE1ELSR_1EEEEEENS4_6LayoutINS5_IJNSA_ILi2EEESB_SB_EEENS5_IJSB_NSA_ILi0EEESX_EEEEENS5_IJNS4_10UnderscoreES10_S10_EEEEENS4_13SM90_TMA_LOADENS4_14ComposedLayoutINS4_7SwizzleILi1ELi4ELi3EEENS4_18smem_ptr_flag_bitsILi16EEENSU_INS5_IJNSA_ILi8EEESH_EEENS5_IJSH_SB_EEEEEEEvNS4_8identityES13_S1D_vS1E_EENS_8epilogue10collective6detail29Sm90TmaWarpSpecializedAdapterINS1H_15DefaultEpilogueISJ_SK_SK_NS1G_6thread17LinearCombinationISJ_Li1EffLNS1L_9ScaleType4KindE0ELNS_15FloatRoundStyleE2ESJ_EENS1_15EpilogueDefaultEEEEEvvEEEEvNT_6ParamsE,"ax",@progbits
	.align	128
.text._ZN7cutlass13device_kernelINS_4gemm6kernel13GemmUniversalIN4cute5tupleIJiiiiEEENS1_10collective13CollectiveMmaINS1_34MainloopSm90TmaGmmaWarpSpecializedILi19ENS5_IJNS4_1CILi1EEESB_SB_EEENS1_35KernelTmaWarpSpecializedCooperativeEEENS5_IJNSA_ILi128EEENSA_ILi240EEENSA_ILi16EEEEEENS_10bfloat16_tENS5_IJlSB_lEEESJ_SK_NS4_8TiledMMAINS4_8MMA_AtomIJNS4_4SM904GMMA27MMA_64x16x16_F32BF16BF16_SSILNSO_5MajorE0ELSQ_0ELNSO_7ScaleInE1ELSR_1EEEEEENS4_6LayoutINS5_IJNSA_ILi2EEESB_SB_EEENS5_IJSB_NSA_ILi0EEESX_EEEEENS5_IJNS4_10UnderscoreES10_S10_EEEEENS4_13SM90_TMA_LOADENS4_14ComposedLayoutINS4_7SwizzleILi1ELi4ELi3EEENS4_18smem_ptr_flag_bitsILi16EEENSU_INS5_IJNSA_ILi8EEESH_EEENS5_IJSH_SB_EEEEEEEvNS4_8identityES13_S1D_vS1E_EENS_8epilogue10collective6detail29Sm90TmaWarpSpecializedAdapterINS1H_15DefaultEpilogueISJ_SK_SK_NS1G_6thread17LinearCombinationISJ_Li1EffLNS1L_9ScaleType4KindE0ELNS_15FloatRoundStyleE2ESJ_EENS1_15EpilogueDefaultEEEEEvvEEEEvNT_6ParamsE:
        .type           _ZN7cutlass13device_kernelINS_4gemm6kernel13GemmUniversalIN4cute5tupleIJiiiiEEENS1_10collective13CollectiveMmaINS1_34MainloopSm90TmaGmmaWarpSpecializedILi19ENS5_IJNS4_1CILi1EEESB_SB_EEENS1_35KernelTmaWarpSpecializedCooperativeEEENS5_IJNSA_ILi128EEENSA_ILi240EEENSA_ILi16EEEEEENS_10bfloat16_tENS5_IJlSB_lEEESJ_SK_NS4_8TiledMMAINS4_8MMA_AtomIJNS4_4SM904GMMA27MMA_64x16x16_F32BF16BF16_SSILNSO_5MajorE0ELSQ_0ELNSO_7ScaleInE1ELSR_1EEEEEENS4_6LayoutINS5_IJNSA_ILi2EEESB_SB_EEENS5_IJSB_NSA_ILi0EEESX_EEEEENS5_IJNS4_10UnderscoreES10_S10_EEEEENS4_13SM90_TMA_LOADENS4_14ComposedLayoutINS4_7SwizzleILi1ELi4ELi3EEENS4_18smem_ptr_flag_bitsILi16EEENSU_INS5_IJNSA_ILi8EEESH_EEENS5_IJSH_SB_EEEEEEEvNS4_8identityES13_S1D_vS1E_EENS_8epilogue10collective6detail29Sm90TmaWarpSpecializedAdapterINS1H_15DefaultEpilogueISJ_SK_SK_NS1G_6thread17LinearCombinationISJ_Li1EffLNS1L_9ScaleType4KindE0ELNS_15FloatRoundStyleE2ESJ_EENS1_15EpilogueDefaultEEEEEvvEEEEvNT_6ParamsE,@function
        .size           _ZN7cutlass13device_kernelINS_4gemm6kernel13GemmUniversalIN4cute5tupleIJiiiiEEENS1_10collective13CollectiveMmaINS1_34MainloopSm90TmaGmmaWarpSpecializedILi19ENS5_IJNS4_1CILi1EEESB_SB_EEENS1_35KernelTmaWarpSpecializedCooperativeEEENS5_IJNSA_ILi128EEENSA_ILi240EEENSA_ILi16EEEEEENS_10bfloat16_tENS5_IJlSB_lEEESJ_SK_NS4_8TiledMMAINS4_8MMA_AtomIJNS4_4SM904GMMA27MMA_64x16x16_F32BF16BF16_SSILNSO_5MajorE0ELSQ_0ELNSO_7ScaleInE1ELSR_1EEEEEENS4_6LayoutINS5_IJNSA_ILi2EEESB_SB_EEENS5_IJSB_NSA_ILi0EEESX_EEEEENS5_IJNS4_10UnderscoreES10_S10_EEEEENS4_13SM90_TMA_LOADENS4_14ComposedLayoutINS4_7SwizzleILi1ELi4ELi3EEENS4_18smem_ptr_flag_bitsILi16EEENSU_INS5_IJNSA_ILi8EEESH_EEENS5_IJSH_SB_EEEEEEEvNS4_8identityES13_S1D_vS1E_EENS_8epilogue10collective6detail29Sm90TmaWarpSpecializedAdapterINS1H_15DefaultEpilogueISJ_SK_SK_NS1G_6thread17LinearCombinationISJ_Li1EffLNS1L_9ScaleType4KindE0ELNS_15FloatRoundStyleE2ESJ_EENS1_15EpilogueDefaultEEEEEvvEEEEvNT_6ParamsE,(.L_x_337 - _ZN7cutlass13device_kernelINS_4gemm6kernel13GemmUniversalIN4cute5tupleIJiiiiEEENS1_10collective13CollectiveMmaINS1_34MainloopSm90TmaGmmaWarpSpecializedILi19ENS5_IJNS4_1CILi1EEESB_SB_EEENS1_35KernelTmaWarpSpecializedCooperativeEEENS5_IJNSA_ILi128EEENSA_ILi240EEENSA_ILi16EEEEEENS_10bfloat16_tENS5_IJlSB_lEEESJ_SK_NS4_8TiledMMAINS4_8MMA_AtomIJNS4_4SM904GMMA27MMA_64x16x16_F32BF16BF16_SSILNSO_5MajorE0ELSQ_0ELNSO_7ScaleInE1ELSR_1EEEEEENS4_6LayoutINS5_IJNSA_ILi2EEESB_SB_EEENS5_IJSB_NSA_ILi0EEESX_EEEEENS5_IJNS4_10UnderscoreES10_S10_EEEEENS4_13SM90_TMA_LOADENS4_14ComposedLayoutINS4_7SwizzleILi1ELi4ELi3EEENS4_18smem_ptr_flag_bitsILi16EEENSU_INS5_IJNSA_ILi8EEESH_EEENS5_IJSH_SB_EEEEEEEvNS4_8identityES13_S1D_vS1E_EENS_8epilogue10collective6detail29Sm90TmaWarpSpecializedAdapterINS1H_15DefaultEpilogueISJ_SK_SK_NS1G_6thread17LinearCombinationISJ_Li1EffLNS1L_9ScaleType4KindE0ELNS_15FloatRoundStyleE2ESJ_EENS1_15EpilogueDefaultEEEEEvvEEEEvNT_6ParamsE)
        .other          _ZN7cutlass13device_kernelINS_4gemm6kernel13GemmUniversalIN4cute5tupleIJiiiiEEENS1_10collective13CollectiveMmaINS1_34MainloopSm90TmaGmmaWarpSpecializedILi19ENS5_IJNS4_1CILi1EEESB_SB_EEENS1_35KernelTmaWarpSpecializedCooperativeEEENS5_IJNSA_ILi128EEENSA_ILi240EEENSA_ILi16EEEEEENS_10bfloat16_tENS5_IJlSB_lEEESJ_SK_NS4_8TiledMMAINS4_8MMA_AtomIJNS4_4SM904GMMA27MMA_64x16x16_F32BF16BF16_SSILNSO_5MajorE0ELSQ_0ELNSO_7ScaleInE1ELSR_1EEEEEENS4_6LayoutINS5_IJNSA_ILi2EEESB_SB_EEENS5_IJSB_NSA_ILi0EEESX_EEEEENS5_IJNS4_10UnderscoreES10_S10_EEEEENS4_13SM90_TMA_LOADENS4_14ComposedLayoutINS4_7SwizzleILi1ELi4ELi3EEENS4_18smem_ptr_flag_bitsILi16EEENSU_INS5_IJNSA_ILi8EEESH_EEENS5_IJSH_SB_EEEEEEEvNS4_8identityES13_S1D_vS1E_EENS_8epilogue10collective6detail29Sm90TmaWarpSpecializedAdapterINS1H_15DefaultEpilogueISJ_SK_SK_NS1G_6thread17LinearCombinationISJ_Li1EffLNS1L_9ScaleType4KindE0ELNS_15FloatRoundStyleE2ESJ_EENS1_15EpilogueDefaultEEEEEvvEEEEvNT_6ParamsE,@"STO_CUDA_ENTRY STV_DEFAULT"
_ZN7cutlass13device_kernelINS_4gemm6kernel13GemmUniversalIN4cute5tupleIJiiiiEEENS1_10collective13CollectiveMmaINS1_34MainloopSm90TmaGmmaWarpSpecializedILi19ENS5_IJNS4_1CILi1EEESB_SB_EEENS1_35KernelTmaWarpSpecializedCooperativeEEENS5_IJNSA_ILi128EEENSA_ILi240EEENSA_ILi16EEEEEENS_10bfloat16_tENS5_IJlSB_lEEESJ_SK_NS4_8TiledMMAINS4_8MMA_AtomIJNS4_4SM904GMMA27MMA_64x16x16_F32BF16BF16_SSILNSO_5MajorE0ELSQ_0ELNSO_7ScaleInE1ELSR_1EEEEEENS4_6LayoutINS5_IJNSA_ILi2EEESB_SB_EEENS5_IJSB_NSA_ILi0EEESX_EEEEENS5_IJNS4_10UnderscoreES10_S10_EEEEENS4_13SM90_TMA_LOADENS4_14ComposedLayoutINS4_7SwizzleILi1ELi4ELi3EEENS4_18smem_ptr_flag_bitsILi16EEENSU_INS5_IJNSA_ILi8EEESH_EEENS5_IJSH_SB_EEEEEEEvNS4_8identityES13_S1D_vS1E_EENS_8epilogue10collective6detail29Sm90TmaWarpSpecializedAdapterINS1H_15DefaultEpilogueISJ_SK_SK_NS1G_6thread17LinearCombinationISJ_Li1EffLNS1L_9ScaleType4KindE0ELNS_15FloatRoundStyleE2ESJ_EENS1_15EpilogueDefaultEEEEEvvEEEEvNT_6ParamsE:
[----:B------:R-:W0:Y:S01]  /*0000*/  LDC R1, c[0x0][0x28] ;  /* 0x00000a00ff017b82 */ /* 0x000e220000000800 */
[----:B------:R-:W1:Y:S01]  /*0010*/  S2R R18, SR_TID.X ;  /* 0x0000000000127919 */ /* 0x000e620000002100 */
[----:B------:R-:W-:Y:S01]  /*0020*/  ELECT P0, URZ, PT ;  /* 0x00000000003f782f */ /* 0x000fe20003800000 */
[----:B------:R-:W-:Y:S01]  /*0030*/  BSSY B0, `(.L_x_0) ;  /* 0x000000f000007945 */ /* 0x000fe20003800000 */
[--C-:B-1----:R-:W-:Y:S02]  /*0040*/  SHF.R.U32.HI R0, RZ, 0x5, R18.reuse ;  /* 0x00000005ff007819 */ /* 0x102fe40000011612 */
[----:B------:R-:W-:-:S03]  /*0050*/  SHF.R.U32.HI R22, RZ, 0x7, R18 ;  /* 0x00000007ff167819 */ /* 0x000fc60000011612 */
[----:B------:R-:W1:Y:S04]  /*0060*/  SHFL.IDX PT, R5, R0, RZ, 0x1f ;  /* 0x00001fff00057589 */ /* 0x000e6800000e0000 */
[----:B------:R2:W3:Y:S01]  /*0070*/  SHFL.IDX PT, R8, R22, RZ, 0x1f ;  /* 0x00001fff16087589 */ /* 0x0004e200000e0000 */
[----:B-1----:R-:W-:-:S13]  /*0080*/  ISETP.NE.OR P0, PT, R5, RZ, !P0 ;  /* 0x000000ff0500720c */ /* 0x002fda0004705670 */
[----:B0-23--:R-:W-:Y:S05]  /*0090*/  @P0 BRA `(.L_x_1) ;  /* 0x0000000000200947 */ /* 0x00dfea0003800000 */
[----:B------:R-:W-:Y:S02]  /*00a0*/  ULDC.64 UR4, c[0x0][0x198] ;  /* 0x0000660000047ab9 */ /* 0x000fe40000000a00 */
[----:B------:R-:W-:Y:S02]  /*00b0*/  UIADD3 UR6, UP0, UR4, 0xf0, URZ ;  /* 0x000000f004067890 */ /* 0x000fe4000ff1e03f */
[----:B------:R-:W-:Y:S02]  /*00c0*/  UIADD3 UR4, UP1, UR4, 0x1f0, URZ ;  /* 0x000001f004047890 */ /* 0x000fe4000ff3e03f */
[----:B------:R-:W-:Y:S02]  /*00d0*/  UIADD3.X UR7, URZ, UR5, URZ, UP0, !UPT ;  /* 0x000000053f077290 */ /* 0x000fe400087fe43f */
[----:B------:R-:W-:-:S07]  /*00e0*/  UIADD3.X UR5, URZ, UR5, URZ, UP1, !UPT ;  /* 0x000000053f057290 */ /* 0x000fce0008ffe43f */
[----:B------:R0:W-:Y:S02]  /*00f0*/  UTMACCTL.PF [UR6] ;  /* 0x00000000060079b9 */ /* 0x0001e40008040000 */
[----:B------:R0:W-:Y:S02]  /*0100*/  UTMACCTL.PF [UR4] ;  /* 0x00000000040079b9 */ /* 0x0001e40008040000 */
[----:B0-----:R-:W-:Y:S01]  /*0110*/  NOP ;  /* 0x0000000000007918 */ /* 0x001fe20000000000 */
.L_x_1:
[----:B------:R-:W-:Y:S05]  /*0120*/  BSYNC B0 ;  /* 0x0000000000007941 */ /* 0x000fea0003800000 */
.L_x_0:
[----:B------:R-:W0:Y:S02]  /*0130*/  SHFL.IDX PT, R2, R0, RZ, 0x1f ;  /* 0x00001fff00027589 */ /* 0x000e2400000e0000 */
[----:B0-----:R-:W-:-:S13]  /*0140*/  ISETP.NE.AND P0, PT, R2, RZ, PT ;  /* 0x000000ff0200720c */ /* 0x001fda0003f05270 */
[----:B------:R-:W-:Y:S05]  /*0150*/  @P0 BRA `(.L_x_2) ;  /* 0x0000000000dc0947 */ /* 0x000fea0003800000 */
[----:B------:R-:W-:Y:S01]  /*0160*/  ELECT P0, URZ, PT ;  /* 0x00000000003f782f */ /* 0x000fe20003800000 */
[----:B------:R-:W-:-:S12]  /*0170*/  BSSY B0, `(.L_x_2) ;  /* 0x0000035000007945 */ /* 0x000fd80003800000 */
[----:B------:R-:W-:Y:S05]  /*0180*/  @!P0 BRA `(.L_x_3) ;  /* 0x0000000000cc8947 */ /* 0x000fea0003800000 */
[----:B------:R-:W0:Y:S01]  /*0190*/  S2UR UR8, SR_CgaCtaId ;  /* 0x00000000000879c3 */ /* 0x000e220000008800 */
[----:B------:R-:W-:Y:S01]  /*01a0*/  UMOV UR4, 0x400 ;  /* 0x0000040000047882 */ /* 0x000fe20000000000 */
[----:B------:R-:W-:Y:S01]  /*01b0*/  UMOV UR5, 0x1 ;  /* 0x0000000100057882 */ /* 0x000fe20000000000 */
[----:B------:R-:W-:Y:S02]  /*01c0*/  UMOV UR6, 0x100 ;  /* 0x0000010000067882 */ /* 0x000fe40000000000 */
[----:B------:R-:W-:-:S04]  /*01d0*/  UIADD3 UR6, -UR6, 0x100000, URZ ;  /* 0x0010000006067890 */ /* 0x000fc8000fffe13f */
[----:B------:R-:W-:Y:S02]  /*01e0*/  USHF.L.U32 UR7, UR6, 0xb, URZ ;  /* 0x0000000b06077899 */ /* 0x000fe4000800063f */
[----:B------:R-:W-:Y:S02]  /*01f0*/  USHF.L.U32 UR6, UR6, 0x1, URZ ;  /* 0x0000000106067899 */ /* 0x000fe4000800063f */
[----:B0-----:R-:W-:Y:S02]  /*0200*/  ULEA UR8, UR8, UR4, 0x18 ;  /* 0x0000000408087291 */ /* 0x001fe4000f8ec03f */
[----:B------:R-:W-:-:S04]  /*0210*/  UIADD3 UR4, -UR5, 0x100000, URZ ;  /* 0x0010000005047890 */ /* 0x000fc8000fffe13f */
[----:B------:R-:W-:Y:S02]  /*0220*/  USHF.L.U32 UR5, UR4, 0xb, URZ ;  /* 0x0000000b04057899 */ /* 0x000fe4000800063f */
[----:B------:R-:W-:Y:S01]  /*0230*/  USHF.L.U32 UR4, UR4, 0x1, URZ ;  /* 0x0000000104047899 */ /* 0x000fe2000800063f */
[----:B------:R-:W0:Y:S11]  /*0240*/  FENCE.VIEW.ASYNC.S ;  /* 0x00000000000073c6 */ /* 0x000e360000000000 */
[----:B0-----:R0:W1:Y:S01]  /*0250*/  SYNCS.EXCH.64 URZ, [UR8], UR4 ;  /* 0x00000004083f75b2 */ /* 0x0010620008000100 */
[----:B------:R0:W2:Y:S01]  /*0260*/  SYNCS.EXCH.64 URZ, [UR8+0x98], UR6 ;  /* 0x00009806083f75b2 */ /* 0x0000a20008000100 */
[----:B------:R0:W3:Y:S01]  /*0270*/  SYNCS.EXCH.64 URZ, [UR8+0x8], UR4 ;  /* 0x00000804083f75b2 */ /* 0x0000e20008000100 */
[----:B------:R0:W4:Y:S01]  /*0280*/  SYNCS.EXCH.64 URZ, [UR8+0xa0], UR6 ;  /* 0x0000a006083f75b2 */ /* 0x0001220008000100 */
[----:B------:R0:W0:Y:S01]  /*0290*/  SYNCS.EXCH.64 URZ, [UR8+0x10], UR4 ;  /* 0x00001004083f75b2 */ /* 0x0000220008000100 */
        /* <DEDUP_REMOVED lines=33> */
[----:B-1234-:R-:W-:Y:S01]  /*04b0*/  NOP ;  /* 0x0000000000007918 */ /* 0x01efe20000000000 */
.L_x_3:
[----:B0-----:R-:W-:Y:S05]  /*04c0*/  BSYNC B0 ;  /* 0x0000000000007941 */ /* 0x001fea0003800000 */
.L_x_2:
[----:B------:R-:W0:Y:S01]  /*04d0*/  SHFL.IDX PT, R0, R0, RZ, 0x1f ;  /* 0x00001fff00007589 */ /* 0x000e2200000e0000 */
[----:B------:R-:W-:Y:S01]  /*04e0*/  ELECT P0, URZ, PT ;  /* 0x00000000003f782f */ /* 0x000fe20003800000 */
[----:B------:R-:W1:Y:S01]  /*04f0*/  LDC R2, c[0x0][0x65c] ;  /* 0x00019700ff027b82 */ /* 0x000e620000000800 */
[----:B------:R-:W-:Y:S01]  /*0500*/  SHF.R.S32.HI R6, RZ, 0x1f, R5 ;  /* 0x0000001fff067819 */ /* 0x000fe20000011405 */
[----:B------:R-:W2:Y:S01]  /*0510*/  S2R R3, SR_CTAID.Y ;  /* 0x0000000000037919 */ /* 0x000ea20000002600 */
[----:B------:R-:W-:Y:S01]  /*0520*/  UMOV UR4, 0x20 ;  /* 0x0000002000047882 */ /* 0x000fe20000000000 */
[----:B------:R-:W-:Y:S01]  /*0530*/  ISETP.NE.AND P2, PT, R8, RZ, PT ;  /* 0x000000ff0800720c */ /* 0x000fe20003f45270 */
[----:B------:R-:W-:Y:S01]  /*0540*/  NOP ;  /* 0x0000000000007918 */ /* 0x000fe20000000000 */
[----:B------:R-:W3:Y:S01]  /*0550*/  S2R R4, SR_CTAID.X ;  /* 0x0000000000047919 */ /* 0x000ee20000002500 */
[----:B------:R-:W-:Y:S01]  /*0560*/  LEA.HI R6, R6, R5, RZ, 0x2 ;  /* 0x0000000506067211 */ /* 0x000fe200078f10ff */
[----:B------:R-:W-:Y:S01]  /*0570*/  NOP ;  /* 0x0000000000007918 */ /* 0x000fe20000000000 */
[----:B0-----:R-:W-:-:S02]  /*0580*/  ISETP.NE.OR P0, PT, R0, RZ, !P0 ;  /* 0x000000ff0000720c */ /* 0x001fc40004705670 */
[----:B-1----:R-:W-:-:S04]  /*0590*/  ISETP.NE.AND P3, PT, R2, 0x1, PT ;  /* 0x000000010200780c */ /* 0x002fc80003f65270 */
[----:B------:R-:W-:Y:S02]  /*05a0*/  P2R R0, PR, RZ, 0x8 ;  /* 0x00000008ff007803 */ /* 0x000fe40000000000 */
[----:B------:R-:W-:-:S05]  /*05b0*/  LOP3.LUT R0, R6, 0xfffffffc, RZ, 0xc0, !PT ;  /* 0xfffffffc06007812 */ /* 0x000fca00078ec0ff */
[----:B------:R-:W-:Y:S01]  /*05c0*/  VOTEU.ALL UP0, P0 ;  /* 0x00000000003f7886 */ /* 0x000fe20000000000 */
[----:B------:R-:W-:Y:S01]  /*05d0*/  IMAD.IADD R0, R5, 0x1, -R0 ;  /* 0x0000000105007824 */ /* 0x000fe200078e0a00 */
[----:B------:R-:W3:Y:S01]  /*05e0*/  @P3 LDC R17, c[0x0][0x10] ;  /* 0x00000400ff113b82 */ /* 0x000ee20000000800 */
[----:B------:R-:W-:Y:S01]  /*05f0*/  VOTEU.ALL UP1, P0 ;  /* 0x00000000003f7886 */ /* 0x000fe20000020000 */
[----:B--2---:R-:W-:Y:S01]  /*0600*/  @P3 IMAD.MOV.U32 R6, RZ, RZ, R3 ;  /* 0x000000ffff063224 */ /* 0x004fe200078e0003 */
[----:B------:R-:W-:Y:S01]  /*0610*/  @!UP0 UMOV UR6, 0x400 ;  /* 0x0000040000068882 */ /* 0x000fe20000000000 */
[----:B------:R-:W-:-:S04]  /*0620*/  @!UP0 UIADD3 UR4, -UR4, 0x100000, URZ ;  /* 0x0010000004048890 */ /* 0x000fc8000fffe13f */
[----:B------:R-:W-:Y:S02]  /*0630*/  @!UP0 USHF.L.U32 UR5, UR4, 0xb, URZ ;  /* 0x0000000b04058899 */ /* 0x000fe4000800063f */
[----:B------:R-:W-:Y:S01]  /*0640*/  @!UP0 USHF.L.U32 UR4, UR4, 0x1, URZ ;  /* 0x0000000104048899 */ /* 0x000fe2000800063f */
[----:B------:R-:W-:Y:S02]  /*0650*/  @P3 IMAD.MOV.U32 R7, RZ, RZ, RZ ;  /* 0x000000ffff073224 */ /* 0x000fe400078e00ff */
[----:B------:R-:W-:Y:S01]  /*0660*/  IMAD.MOV.U32 R5, RZ, RZ, RZ ;  /* 0x000000ffff057224 */ /* 0x000fe200078e00ff */
[----:B------:R-:W0:Y:S01]  /*0670*/  @!UP0 S2UR UR7, SR_CgaCtaId ;  /* 0x00000000000789c3 */ /* 0x000e220000008800 */
[----:B------:R-:W-:-:S07]  /*0680*/  @P3 IMAD.MOV.U32 R11, RZ, RZ, RZ ;  /* 0x000000ffff0b3224 */ /* 0x000fce00078e00ff */
[----:B------:R-:W1:Y:S01]  /*0690*/  @!P3 LDC R9, c[0x0][0xc] ;  /* 0x00000300ff09bb82 */ /* 0x000e620000000800 */
[----:B---3--:R-:W-:-:S04]  /*06a0*/  @P3 IMAD.WIDE.U32 R16, R4, R17, R6 ;  /* 0x0000001104103225 */ /* 0x008fc800078e0006 */
[----:B------:R-:W-:Y:S01]  /*06b0*/  @P3 IMAD.IADD R17, R17, 0x1, R11 ;  /* 0x0000000111113824 */ /* 0x000fe200078e020b */
[----:B0-----:R-:W-:Y:S01]  /*06c0*/  @!UP0 ULEA UR6, UR7, UR6, 0x18 ;  /* 0x0000000607068291 */ /* 0x001fe2000f8ec03f */
[----:B------:R-:W-:Y:S01]  /*06d0*/  VOTEU.ALL UP0, P0 ;  /* 0x00000000003f7886 */ /* 0x000fe20000000000 */
[----:B------:R-:W-:-:S04]  /*06e0*/  ISETP.NE.AND P0, PT, R0, 0x3, PT ;  /* 0x000000030000780c */ /* 0x000fc80003f05270 */
[----:B------:R-:W-:Y:S01]  /*06f0*/  ISETP.EQ.OR P0, PT, R0, RZ, !P0 ;  /* 0x000000ff0000720c */ /* 0x000fe20004702670 */
[----:B-1----:R-:W-:-:S03]  /*0700*/  @!P3 IMAD.WIDE.U32 R6, R9, R3, R4 ;  /* 0x000000030906b225 */ /* 0x002fc600078e0004 */
[C---:B------:R-:W-:Y:S01]  /*0710*/  ISETP.EQ.AND P0, PT, R8.reuse, RZ, P0 ;  /* 0x000000ff0800720c */ /* 0x040fe20000702270 */
[----:B------:R-:W-:Y:S01]  /*0720*/  VIADD R8, R8, 0xffffffff ;  /* 0xffffffff08087836 */ /* 0x000fe20000000000 */
[----:B------:R-:W0:Y:S02]  /*0730*/  FENCE.VIEW.ASYNC.S ;  /* 0x00000000000073c6 */ /* 0x000e240000000000 */
[----:B0-----:R0:W1:Y:S01]  /*0740*/  @!UP0 SYNCS.EXCH.64 URZ, [UR6+0x140], UR4 ;  /* 0x00014004063f85b2 */ /* 0x0010620008000100 */
[----:B------:R-:W-:Y:S01]  /*0750*/  @!P3 IMAD.MOV.U32 R16, RZ, RZ, R6 ;  /* 0x000000ffff10b224 */ /* 0x000fe200078e0006 */
[----:B------:R-:W-:Y:S01]  /*0760*/  SEL R19, RZ, 0x1, !P0 ;  /* 0x00000001ff137807 */ /* 0x000fe20004000000 */
[----:B------:R-:W-:Y:S01]  /*0770*/  @!P3 IMAD.MOV.U32 R17, RZ, RZ, R7 ;  /* 0x000000ffff11b224 */ /* 0x000fe200078e0007 */
[----:B------:R-:W-:-:S04]  /*0780*/  ISETP.GE.U32.AND P1, PT, R8, 0x2, PT ;  /* 0x000000020800780c */ /* 0x000fc80003f26070 */
[----:B------:R-:W-:Y:S01]  /*0790*/  SEL R19, R19, 0x2, P1 ;  /* 0x0000000213137807 */ /* 0x000fe20000800000 */
[----:B------:R0:W1:Y:S01]  /*07a0*/  @!UP1 SYNCS.EXCH.64 URZ, [UR6+0x148], UR4 ;  /* 0x00014804063f95b2 */ /* 0x0000620008000100 */
[----:B------:R-:W-:Y:S01]  /*07b0*/  NOP ;  /* 0x0000000000007918 */ /* 0x000fe20000000000 */
[----:B-1----:R-:W-:Y:S06]  /*07c0*/  BAR.SYNC.DEFER_BLOCKING 0x0 ;  /* 0x0000000000007b1d */ /* 0x002fec0000010000 */
[----:B------:R-:W-:Y:S05]  /*07d0*/  @!P2 BRA `(.L_x_4) ;  /* 0x000000a00064a947 */ /* 0x000fea0003800000 */
[----:B------:R-:W-:-:S13]  /*07e0*/  ISETP.GT.U32.AND P0, PT, R8, 0x1, PT ;  /* 0x000000010800780c */ /* 0x000fda0003f04070 */
[----:B0-----:R-:W-:Y:S05]  /*07f0*/  @P0 EXIT ;  /* 0x000000000000094d */ /* 0x001fea0003800000 */
[----:B------:R-:W-:Y:S01]  /*0800*/  ULDC.64 UR4, c[0x0][0x650] ;  /* 0x0001940000047ab9 */ /* 0x000fe20000000a00 */
[----:B------:R-:W-:Y:S01]  /*0810*/  PRMT R0, RZ, 0x7610, R0 ;  /* 0x00007610ff007816 */ /* 0x000fe20000000000 */
[----:B------:R-:W-:Y:S01]  /*0820*/  IMAD.MOV.U32 R146, RZ, RZ, -0x1 ;  /* 0xffffffffff927424 */ /* 0x000fe200078e00ff */
[----:B------:R-:W-:Y:S01]  /*0830*/  ISETP.GE.U32.AND P0, PT, R16, UR4, PT ;  /* 0x0000000410007c0c */ /* 0x000fe2000bf06070 */
[----:B------:R-:W-:Y:S02]  /*0840*/  IMAD.MOV.U32 R148, RZ, RZ, -0x1 ;  /* 0xffffffffff947424 */ /* 0x000fe400078e00ff */
[----:B------:R-:W-:Y:S01]  /*0850*/  IMAD.MOV.U32 R147, RZ, RZ, -0x1 ;  /* 0xffffffffff937424 */ /* 0x000fe200078e00ff */
[----:B------:R-:W-:-:S13]  /*0860*/  ISETP.GE.U32.AND.EX P0, PT, R17, UR5, PT, P0 ;  /* 0x0000000511007c0c */ /* 0x000fda000bf06100 */
[----:B------:R-:W-:Y:S05]  /*0870*/  @P0 BRA `(.L_x_5) ;  /* 0x0000000400540947 */ /* 0x000fea0003800000 */
[----:B------:R-:W0:Y:S01]  /*0880*/  LDC.64 R14, c[0x0][0x628] ;  /* 0x00018a00ff0e7b82 */ /* 0x000e220000000a00 */
[----:B------:R-:W-:Y:S02]  /*0890*/  IMAD.MOV.U32 R6, RZ, RZ, R16 ;  /* 0x000000ffff067224 */ /* 0x000fe400078e0010 */
[----:B------:R-:W-:-:S05]  /*08a0*/  IMAD.MOV.U32 R7, RZ, RZ, R17 ;  /* 0x000000ffff077224 */ /* 0x000fca00078e0011 */
[----:B------:R-:W1:Y:S08]  /*08b0*/  LDC R0, c[0x0][0x630] ;  /* 0x00018c00ff007b82 */ /* 0x000e700000000800 */
[----:B------:R-:W2:Y:S01]  /*08c0*/  LDC.64 R20, c[0x0][0x620] ;  /* 0x00018800ff147b82 */ /* 0x000ea20000000a00 */
[----:B0-----:R-:W-:-:S04]  /*08d0*/  ISETP.NE.U32.AND P0, PT, R14, RZ, PT ;  /* 0x000000ff0e00720c */ /* 0x001fc80003f05070 */
[----:B------:R-:W-:-:S13]  /*08e0*/  ISETP.NE.AND.EX P0, PT, R15, RZ, PT, P0 ;  /* 0x000000ff0f00720c */ /* 0x000fda0003f05300 */
[----:B-12---:R-:W-:Y:S05]  /*08f0*/  @!P0 BRA `(.L_x_6) ;  /* 0x0000000000288947 */ /* 0x006fea0003800000 */
[----:B------:R-:W0:Y:S02]  /*0900*/  LDC R11, c[0x0][0x634] ;  /* 0x00018d00ff0b7b82 */ /* 0x000e240000000800 */
[----:B0-----:R-:W-:-:S05]  /*0910*/  IADD3 R11, P0, R16, R11, RZ ;  /* 0x0000000b100b7210 */ /* 0x001fca0007f1e0ff */
[----:B------:R-:W-:-:S04]  /*0920*/  IMAD.X R13, RZ, RZ, R17, P0 ;  /* 0x000000ffff0d7224 */ /* 0x000fc800000e0611 */
[----:B------:R-:W-:-:S04]  /*0930*/  IMAD.WIDE.U32 R6, R13, R14, RZ ;  /* 0x0000000e0d067225 */ /* 0x000fc800078e00ff */
[----:B------:R-:W-:-:S04]  /*0940*/  IMAD.WIDE.U32 R8, P0, R11, R15, R6 ;  /* 0x0000000f0b087225 */ /* 0x000fc80007800006 */
[----:B------:R-:W-:-:S04]  /*0950*/  IMAD.WIDE.U32 R6, R11, R14, RZ ;  /* 0x0000000e0b067225 */ /* 0x000fc800078e00ff */
[----:B------:R-:W-:Y:S01]  /*0960*/  IMAD.X R11, RZ, RZ, RZ, P0 ;  /* 0x000000ffff0b7224 */ /* 0x000fe200000e06ff */
[----:B------:R-:W-:Y:S01]  /*0970*/  IADD3 RZ, P0, R7, R8, RZ ;  /* 0x0000000807ff7210 */ /* 0x000fe20007f1e0ff */
[----:B------:R-:W-:-:S04]  /*0980*/  IMAD.MOV.U32 R10, RZ, RZ, R9 ;  /* 0x000000ffff0a7224 */ /* 0x000fc800078e0009 */
[----:B------:R-:W-:-:S08]  /*0990*/  IMAD.WIDE.U32.X R6, R13, R15, R10, P0 ;  /* 0x0000000f0d067225 */ /* 0x000fd000000e040a */
.L_x_6:
[-CC-:B------:R-:W-:Y:S01]  /*09a0*/  SHF.R.U64 R147, R6, R0.reuse, R7.reuse ;  /* 0x0000000006937219 */ /* 0x180fe20000001207 */
[----:B------:R-:W0:Y:S01]  /*09b0*/  LDC R10, c[0x0][0x618] ;  /* 0x00018600ff0a7b82 */ /* 0x000e220000000800 */
[----:B------:R-:W-:Y:S01]  /*09c0*/  SHF.R.U32.HI R5, RZ, R0, R7 ;  /* 0x00000000ff057219 */ /* 0x000fe20000011607 */
[----:B------:R-:W-:Y:S01]  /*09d0*/  ULDC UR4, c[0x0][0x150] ;  /* 0x0000540000047ab9 */ /* 0x000fe20000000800 */
[----:B------:R-:W-:Y:S02]  /*09e0*/  IADD3 R9, P0, RZ, -R147, RZ ;  /* 0x80000093ff097210 */ /* 0x000fe40007f1e0ff */
[----:B------:R-:W-:-:S03]  /*09f0*/  I2FP.F32.U32 R0, R4 ;  /* 0x0000000400007245 */ /* 0x000fc60000201000 */
[----:B------:R-:W1:Y:S01]  /*0a00*/  LDC.64 R28, c[0x0][0x640] ;  /* 0x00019000ff1c7b82 */ /* 0x000e620000000a00 */
[----:B------:R-:W-:Y:S02]  /*0a10*/  IMAD.X R11, RZ, RZ, ~R5, P0 ;  /* 0x000000ffff0b7224 */ /* 0x000fe400000e0e05 */
[----:B------:R-:W-:Y:S01]  /*0a20*/  FMUL R0, R0, UR4 ;  /* 0x0000000400007c20 */ /* 0x000fe20008400000 */
[----:B------:R-:W-:Y:S01]  /*0a30*/  IMAD.WIDE.U32 R6, R9, R20, R16 ;  /* 0x0000001409067225 */ /* 0x000fe200078e0010 */
[----:B------:R-:W-:-:S03]  /*0a40*/  ULDC UR4, c[0x0][0x154] ;  /* 0x0000550000047ab9 */ /* 0x000fc60000000800 */
[----:B------:R-:W-:Y:S01]  /*0a50*/  IMAD R8, R11, R20, RZ ;  /* 0x000000140b087224 */ /* 0x000fe200078e02ff */
[----:B------:R-:W2:Y:S01]  /*0a60*/  LDC R5, c[0x0][0x144] ;  /* 0x00005100ff057b82 */ /* 0x000ea20000000800 */
[----:B------:R-:W3:Y:S02]  /*0a70*/  F2I.U32.TRUNC.NTZ R0, R0 ;  /* 0x0000000000007305 */ /* 0x000ee4000020f000 */
[----:B------:R-:W-:-:S04]  /*0a80*/  IMAD R9, R9, R21, R8 ;  /* 0x0000001509097224 */ /* 0x000fc800078e0208 */
[----:B------:R-:W-:Y:S01]  /*0a90*/  IMAD.IADD R7, R7, 0x1, R9 ;  /* 0x0000000107077824 */ /* 0x000fe200078e0209 */
[----:B------:R-:W4:Y:S01]  /*0aa0*/  LDC R12, c[0x0][0x608] ;  /* 0x00018200ff0c7b82 */ /* 0x000f220000000800 */
[----:B------:R-:W-:-:S03]  /*0ab0*/  IMAD.MOV.U32 R9, RZ, RZ, -0x1 ;  /* 0xffffffffff097424 */ /* 0x000fc600078e00ff */
[-CC-:B0-----:R-:W-:Y:S02]  /*0ac0*/  SHF.R.U64 R20, R6, R10.reuse, R7.reuse ;  /* 0x0000000a06147219 */ /* 0x181fe40000001207 */
[----:B------:R-:W-:Y:S02]  /*0ad0*/  I2FP.F32.U32 R6, R3 ;  /* 0x0000000300067245 */ /* 0x000fe40000201000 */
[----:B------:R-:W0:Y:S01]  /*0ae0*/  LDC R26, c[0x0][0x658] ;  /* 0x00019600ff1a7b82 */ /* 0x000e220000000800 */
[----:B-1----:R-:W-:Y:S01]  /*0af0*/  ISETP.NE.U32.AND P0, PT, R28, RZ, PT ;  /* 0x000000ff1c00720c */ /* 0x002fe20003f05070 */
[----:B---3--:R-:W-:Y:S01]  /*0b00*/  IMAD.MOV R8, RZ, RZ, -R0 ;  /* 0x000000ffff087224 */ /* 0x008fe200078e0a00 */
[----:B------:R-:W-:Y:S01]  /*0b10*/  SHF.R.U32.HI R7, RZ, R10, R7 ;  /* 0x0000000aff077219 */ /* 0x000fe20000011607 */
[----:B------:R-:W-:Y:S01]  /*0b20*/  FMUL R6, R6, UR4 ;  /* 0x0000000406067c20 */ /* 0x000fe20008400000 */
[----:B------:R-:W-:-:S03]  /*0b30*/  ISETP.NE.AND.EX P0, PT, R29, RZ, PT, P0 ;  /* 0x000000ff1d00720c */ /* 0x000fc60003f05300 */
[----:B------:R-:W1:Y:S01]  /*0b40*/  LDC R14, c[0x0][0x148] ;  /* 0x00005200ff0e7b82 */ /* 0x000e620000000800 */
[----:B--2---:R-:W-:-:S07]  /*0b50*/  IMAD R0, R5, R8, R4 ;  /* 0x0000000805007224 */ /* 0x004fce00078e0204 */
[----:B------:R-:W2:Y:S01]  /*0b60*/  LDC R24, c[0x0][0x600] ;  /* 0x00018000ff187b82 */ /* 0x000ea20000000800 */
[-CC-:B----4-:R-:W-:Y:S02]  /*0b70*/  SHF.R.U64 R30, R20, R12.reuse, R7.reuse ;  /* 0x0000000c141e7219 */ /* 0x190fe40000001207 */
[----:B------:R-:W-:Y:S01]  /*0b80*/  SHF.R.U32.HI R5, RZ, R12, R7 ;  /* 0x0000000cff057219 */ /* 0x000fe20000011607 */
[----:B------:R-:W-:Y:S01]  /*0b90*/  IMAD.MOV.U32 R7, RZ, RZ, 0x1 ;  /* 0x00000001ff077424 */ /* 0x000fe200078e00ff */
[----:B------:R3:W4:Y:S03]  /*0ba0*/  F2I.U32.TRUNC.NTZ R12, R6 ;  /* 0x00000006000c7305 */ /* 0x000726000020f000 */
[----:B------:R-:W1:Y:S01]  /*0bb0*/  LDC R15, c[0x0][0x648] ;  /* 0x00019200ff0f7b82 */ /* 0x000e620000000800 */
[-C--:B0-----:R-:W-:Y:S02]  /*0bc0*/  SHF.L.U32 R4, R9, R26.reuse, RZ ;  /* 0x0000001a09047219 */ /* 0x081fe400000006ff */
[----:B------:R-:W-:-:S02]  /*0bd0*/  SHF.R.U64 R32, R30, R26, R5 ;  /* 0x0000001a1e207219 */ /* 0x000fc40000001205 */
[----:B------:R-:W-:Y:S02]  /*0be0*/  LOP3.LUT R11, RZ, R4, RZ, 0x33, !PT ;  /* 0x00000004ff0b7212 */ /* 0x000fe400078e33ff */
[-C--:B------:R-:W-:Y:S01]  /*0bf0*/  SHF.R.U32.HI R5, RZ, R26.reuse, R5 ;  /* 0x0000001aff057219 */ /* 0x080fe20000011605 */
[----:B------:R-:W0:Y:S01]  /*0c00*/  LDC R21, c[0x0][0x638] ;  /* 0x00018e00ff157b82 */ /* 0x000e220000000800 */
[----:B------:R-:W-:Y:S01]  /*0c10*/  SHF.L.U32 R10, R7, R26, RZ ;  /* 0x0000001a070a7219 */ /* 0x000fe200000006ff */
[----:B------:R-:W-:-:S06]  /*0c20*/  IMAD.MOV.U32 R4, RZ, RZ, R32 ;  /* 0x000000ffff047224 */ /* 0x000fcc00078e0020 */
[----:B------:R-:W0:Y:S01]  /*0c30*/  LDC R146, c[0x0][0x610] ;  /* 0x00018400ff927b82 */ /* 0x000e220000000800 */
[----:B---34-:R-:W-:Y:S05]  /*0c40*/  @!P0 BRA `(.L_x_7) ;  /* 0x0000000000288947 */ /* 0x018fea0003800000 */
[----:B------:R-:W3:Y:S02]  /*0c50*/  LDC R9, c[0x0][0x64c] ;  /* 0x00019300ff097b82 */ /* 0x000ee40000000800 */
[----:B---3--:R-:W-:-:S05]  /*0c60*/  IADD3 R9, P0, R32, R9, RZ ;  /* 0x0000000920097210 */ /* 0x008fca0007f1e0ff */
        /* <DEDUP_REMOVED lines=8> */
.L_x_7:
[----:B-1----:R-:W-:Y:S01]  /*0cf0*/  SHF.R.U64 R4, R4, R15, R5 ;  /* 0x0000000f04047219 */ /* 0x002fe20000001205 */
[----:B--2---:R-:W-:Y:S01]  /*0d00*/  VIADD R5, R24, 0xffffffff ;  /* 0xffffffff18057836 */ /* 0x004fe20000000000 */
[----:B------:R-:W-:Y:S01]  /*0d10*/  LOP3.LUT R11, R30, R11, RZ, 0xc0, !PT ;  /* 0x0000000b1e0b7212 */ /* 0x000fe200078ec0ff */
[----:B------:R-:W-:Y:S02]  /*0d20*/  IMAD.MOV R12, RZ, RZ, -R12 ;  /* 0x000000ffff0c7224 */ /* 0x000fe400078e0a0c */
[----:B------:R-:W-:Y:S01]  /*0d30*/  IMAD.MOV R6, RZ, RZ, -R4 ;  /* 0x000000ffff067224 */ /* 0x000fe200078e0a04 */
[----:B------:R-:W-:Y:S01]  /*0d40*/  LOP3.LUT R5, R20, R5, RZ, 0xc0, !PT ;  /* 0x0000000514057212 */ /* 0x000fe200078ec0ff */
[----:B------:R-:W-:Y:S02]  /*0d50*/  @P3 IMAD R0, R14, R12, R3 ;  /* 0x0000000c0e003224 */ /* 0x000fe400078e0203 */
[----:B------:R-:W-:Y:S02]  /*0d60*/  IMAD R11, R10, R4, R11 ;  /* 0x000000040a0b7224 */ /* 0x000fe400078e020b */
[----:B0-----:R-:W-:-:S02]  /*0d70*/  IMAD R3, R6, R21, R32 ;  /* 0x0000001506037224 */ /* 0x001fc400078e0220 */
[----:B------:R-:W-:Y:S02]  /*0d80*/  IMAD R146, R11, R146, R0 ;  /* 0x000000920b927224 */ /* 0x000fe400078e0200 */
[----:B------:R-:W-:Y:S02]  /*0d90*/  IMAD R3, R3, R24, R5 ;  /* 0x0000001803037224 */ /* 0x000fe400078e0205 */
[----:B------:R-:W-:-:S03]  /*0da0*/  IMAD.MOV.U32 R0, RZ, RZ, 0x1 ;  /* 0x00000001ff007424 */ /* 0x000fc600078e00ff */
[----:B------:R-:W-:Y:S02]  /*0db0*/  SEL R148, R3, R146, !P3 ;  /* 0x0000009203947207 */ /* 0x000fe40005800000 */
[----:B------:R-:W-:-:S07]  /*0dc0*/  SEL R146, R146, R3, !P3 ;  /* 0x0000000392927207 */ /* 0x000fce0005800000 */
.L_x_5:
[----:B------:R-:W-:-:S08]  /*0dd0*/  NOP ;  /* 0x0000000000007918 */ /* 0x000fd00000000000 */
[----:B------:R-:W0:Y:S02]  /*0de0*/  USETMAXREG.TRY_ALLOC.CTAPOOL UP0, 0xe8 ;  /* 0x000000e8000079c8 */ /* 0x000e240008000600 */
[----:B0-----:R-:W-:-:S13]  /*0df0*/  PLOP3.LUT P0, PT, PT, PT, UP0, 0x80, 0x0 ;  /* 0x000000000000781c */ /* 0x001fda0003f0f008 */
[----:B------:R-:W-:Y:S05]  /*0e00*/  @!P0 BRA `(.L_x_5) ;  /* 0xfffffffc00f08947 */ /* 0x000fea000383ffff */
[----:B------:R-:W-:Y:S01]  /*0e10*/  ULDC.64 UR4, c[0x0][0x598] ;  /* 0x0001660000047ab9 */ /* 0x000fe20000000a00 */
[----:B------:R-:W-:Y:S01]  /*0e20*/  ULDC.64 UR56, c[0x0][0x208] ;  /* 0x0000820000387ab9 */ /* 0x000fe20000000a00 */
[----:B------:R-:W-:-:S04]  /*0e30*/  ISETP.NE.U32.AND P0, PT, RZ, UR4, PT ;  /* 0x00000004ff007c0c */ /* 0x000fc8000bf05070 */
[----:B------:R-:W-:-:S13]  /*0e40*/  ISETP.NE.AND.EX P0, PT, RZ, UR5, PT, P0 ;  /* 0x00000005ff007c0c */ /* 0x000fda000bf05300 */
[----:B------:R-:W-:Y:S05]  /*0e50*/  @!P0 BRA `(.L_x_8) ;  /* 0x00000000001c8947 */ /* 0x000fea0003800000 */
[----:B------:R-:W0:Y:S02]  /*0e60*/  LDC.64 R4, c[0x0][0x598] ;  /* 0x00016600ff047b82 */ /* 0x000e240000000a00 */
[----:B0-----:R-:W2:Y:S02]  /*0e70*/  LDG.E.64 R4, desc[UR56][R4.64] ;  /* 0x0000003804047981 */ /* 0x001ea4000c1e1b00 */
[----:B--2---:R-:W-:-:S04]  /*0e80*/  ISETP.NE.U32.AND P0, PT, R4, RZ, PT ;  /* 0x000000ff0400720c */ /* 0x004fc80003f05070 */
[----:B------:R-:W-:-:S13]  /*0e90*/  ISETP.NE.AND.EX P0, PT, R5, RZ, PT, P0 ;  /* 0x000000ff0500720c */ /* 0x000fda0003f05300 */
[----:B------:R-:W-:Y:S05]  /*0ea0*/  @!P0 BRA `(.L_x_8) ;  /* 0x0000000000088947 */ /* 0x000fea0003800000 */
[----:B------:R0:W5:Y:S01]  /*0eb0*/  LD.E R23, desc[UR56][R4.64] ;  /* 0x0000003804177980 */ /* 0x000162000c101900 */
[----:B------:R-:W-:Y:S05]  /*0ec0*/  BRA `(.L_x_9) ;  /* 0x0000000000247947 */ /* 0x000fea0003800000 */
.L_x_8:
[----:B------:R-:W-:Y:S02]  /*0ed0*/  ULDC.64 UR4, c[0x0][0x588] ;  /* 0x0001620000047ab9 */ /* 0x000fe40000000a00 */
[----:B------:R-:W-:-:S04]  /*0ee0*/  ISETP.NE.U32.AND P0, PT, RZ, UR4, PT ;  /* 0x00000004ff007c0c */ /* 0x000fc8000bf05070 */
[----:B------:R-:W-:-:S13]  /*0ef0*/  ISETP.NE.AND.EX P0, PT, RZ, UR5, PT, P0 ;  /* 0x00000005ff007c0c */ /* 0x000fda000bf05300 */
[----:B------:R-:W-:Y:S05]  /*0f00*/  @!P0 BRA `(.L_x_10) ;  /* 0x00000000000c8947 */ /* 0x000fea0003800000 */
[----:B------:R-:W0:Y:S02]  /*0f10*/  LDC.64 R4, c[0x0][0x588] ;  /* 0x00016200ff047b82 */ /* 0x000e240000000a00 */
[----:B0-----:R1:W5:Y:S01]  /*0f20*/  LDG.E R23, desc[UR56][R4.64] ;  /* 0x0000003804177981 */ /* 0x001362000c1e1900 */
[----:B------:R-:W-:Y:S05]  /*0f30*/  BRA `(.L_x_9) ;  /* 0x0000000000087947 */ /* 0x000fea0003800000 */
.L_x_10:
[----:B------:R-:W-:Y:S02]  /*0f40*/  ULDC UR4, c[0x0][0x580] ;  /* 0x0001600000047ab9 */ /* 0x000fe40000000800 */
[----:B------:R-:W-:-:S07]  /*0f50*/  IMAD.U32 R23, RZ, RZ, UR4 ;  /* 0x00000004ff177e24 */ /* 0x000fce000f8e00ff */
.L_x_9:
[----:B------:R-:W-:Y:S02]  /*0f60*/  ULDC.64 UR4, c[0x0][0x5a0] ;  /* 0x0001680000047ab9 */ /* 0x000fe40000000a00 */
[----:B------:R-:W-:-:S04]  /*0f70*/  ISETP.NE.U32.AND P0, PT, RZ, UR4, PT ;  /* 0x00000004ff007c0c */ /* 0x000fc8000bf05070 */
[----:B------:R-:W-:-:S13]  /*0f80*/  ISETP.NE.AND.EX P0, PT, RZ, UR5, PT, P0 ;  /* 0x00000005ff007c0c */ /* 0x000fda000bf05300 */
[----:B------:R-:W-:Y:S05]  /*0f90*/  @!P0 BRA `(.L_x_11) ;  /* 0x00000000001c8947 */ /* 0x000fea0003800000 */
[----:B01----:R-:W0:Y:S02]  /*0fa0*/  LDC.64 R4, c[0x0][0x5a0] ;  /* 0x00016800ff047b82 */ /* 0x003e240000000a00 */
[----:B0-----:R-:W2:Y:S02]  /*0fb0*/  LDG.E.64 R4, desc[UR56][R4.64] ;  /* 0x0000003804047981 */ /* 0x001ea4000c1e1b00 */
[----:B--2---:R-:W-:-:S04]  /*0fc0*/  ISETP.NE.U32.AND P0, PT, R4, RZ, PT ;  /* 0x000000ff0400720c */ /* 0x004fc80003f05070 */
[----:B------:R-:W-:-:S13]  /*0fd0*/  ISETP.NE.AND.EX P0, PT, R5, RZ, PT, P0 ;  /* 0x000000ff0500720c */ /* 0x000fda0003f05300 */
[----:B------:R-:W-:Y:S05]  /*0fe0*/  @!P0 BRA `(.L_x_11) ;  /* 0x0000000000088947 */ /* 0x000fea0003800000 */
[----:B------:R0:W5:Y:S01]  /*0ff0*/  LD.E R144, desc[UR56][R4.64] ;  /* 0x0000003804907980 */ /* 0x000162000c101900 */
[----:B------:R-:W-:Y:S05]  /*1000*/  BRA `(.L_x_12) ;  /* 0x0000000000247947 */ /* 0x000fea0003800000 */
.L_x_11:
[----:B------:R-:W-:Y:S02]  /*1010*/  ULDC.64 UR4, c[0x0][0x590] ;  /* 0x0001640000047ab9 */ /* 0x000fe40000000a00 */
[----:B------:R-:W-:-:S04]  /*1020*/  ISETP.NE.U32.AND P0, PT, RZ, UR4, PT ;  /* 0x00000004ff007c0c */ /* 0x000fc8000bf05070 */
[----:B------:R-:W-:-:S13]  /*1030*/  ISETP.NE.AND.EX P0, PT, RZ, UR5, PT, P0 ;  /* 0x00000005ff007c0c */ /* 0x000fda000bf05300 */
[----:B------:R-:W-:Y:S05]  /*1040*/  @!P0 BRA `(.L_x_13) ;  /* 0x00000000000c8947 */ /* 0x000fea0003800000 */
[----:B------:R-:W2:Y:S02]  /*1050*/  LDC.64 R144, c[0x0][0x590] ;  /* 0x00016400ff907b82 */ /* 0x000ea40000000a00 */
[----:B--2---:R2:W5:Y:S01]  /*1060*/  LDG.E R144, desc[UR56][R144.64] ;  /* 0x0000003890907981 */ /* 0x004562000c1e1900 */
[----:B------:R-:W-:Y:S05]  /*1070*/  BRA `(.L_x_12) ;  /* 0x0000000000087947 */ /* 0x000fea0003800000 */
.L_x_13:
[----:B------:R-:W-:Y:S02]  /*1080*/  ULDC UR4, c[0x0][0x584] ;  /* 0x0001610000047ab9 */ /* 0x000fe40000000800 */
[----:B------:R-:W-:-:S07]  /*1090*/  IMAD.U32 R144, RZ, RZ, UR4 ;  /* 0x00000004ff907e24 */ /* 0x000fce000f8e00ff */
.L_x_12:
[----:B------:R-:W-:-:S13]  /*10a0*/  LOP3.LUT P0, RZ, R0, 0xff, RZ, 0xc0, !PT ;  /* 0x000000ff00ff7812 */ /* 0x000fda000780c0ff */
[----:B------:R-:W-:Y:S05]  /*10b0*/  @!P0 EXIT ;  /* 0x000000000000894d */ /* 0x000fea0003800000 */
[----:B------:R-:W-:Y:S01]  /*10c0*/  ULDC UR4, c[0x0][0x28c] ;  /* 0x0000a30000047ab9 */ /* 0x000fe20000000800 */
[----:B--2---:R-:W-:Y:S01]  /*10d0*/  LOP3.LUT R145, R19, 0x1, RZ, 0xfc, !PT ;  /* 0x0000000113917812 */ /* 0x004fe200078efcff */
[----:B------:R-:W-:Y:S01]  /*10e0*/  UIADD3 UR4, UR4, 0xf, URZ ;  /* 0x0000000f04047890 */ /* 0x000fe2000fffe03f */
[----:B------:R-:W-:Y:S01]  /*10f0*/  UMOV UR38, URZ ;  /* 0x0000003f00267c82 */ /* 0x000fe20008000000 */
[----:B------:R-:W-:Y:S02]  /*1100*/  UMOV UR36, URZ ;  /* 0x0000003f00247c82 */ /* 0x000fe40008000000 */
[----:B------:R-:W-:-:S04]  /*1110*/  USHF.R.S32.HI UR5, URZ, 0x1f, UR4 ;  /* 0x0000001f3f057899 */ /* 0x000fc80008011404 */
[----:B------:R-:W-:-:S04]  /*1120*/  ULEA.HI UR5, UR5, UR4, URZ, 0x4 ;  /* 0x0000000405057291 */ /* 0x000fc8000f8f203f */
[----:B------:R-:W-:-:S12]  /*1130*/  USHF.R.S32.HI UR39, URZ, 0x4, UR5 ;  /* 0x000000043f277899 */ /* 0x000fd80008011405 */
.L_x_271:
[----:B------:R-:W-:Y:S01]  /*1140*/  LOP3.LUT R0, R18, 0x80, RZ, 0xc0, !PT ;  /* 0x0000008012007812 */ /* 0x000fe200078ec0ff */
[----:B--2---:R-:W2:Y:S01]  /*1150*/  S2UR UR6, SR_CgaCtaId ;  /* 0x00000000000679c3 */ /* 0x004ea20000008800 */
[----:B------:R-:W-:Y:S02]  /*1160*/  UMOV UR37, 0x400 ;  /* 0x0000040000257882 */ /* 0x000fe40000000000 */
[----:B------:R-:W-:-:S06]  /*1170*/  SHF.R.U32.HI R0, RZ, 0x7, R0 ;  /* 0x00000007ff007819 */ /* 0x000fcc0000011600 */
[----:B---3--:R-:W3:Y:S01]  /*1180*/  SHFL.IDX PT, R0, R0, RZ, 0x1f ;  /* 0x00001fff00007589 */ /* 0x008ee200000e0000 */
[----:B--2---:R-:W-:Y:S01]  /*1190*/  ULEA UR37, UR6, UR37, 0x18 ;  /* 0x0000002506257291 */ /* 0x004fe2000f8ec03f */
[----:B---3--:R-:W-:-:S13]  /*11a0*/  R2UR UR4, R0 ;  /* 0x00000000000472ca */ /* 0x008fda00000e0000 */
[----:B------:R-:W-:-:S04]  /*11b0*/  ULEA.HI UR5, UR4, UR4, URZ, 0x1 ;  /* 0x0000000404057291 */ /* 0x000fc8000f8f083f */
[----:B------:R-:W-:-:S04]  /*11c0*/  ULOP3.LUT UR5, UR5, 0x1ffffe, URZ, 0xc0, !UPT ;  /* 0x001ffffe05057892 */ /* 0x000fc8000f8ec03f */
[----:B------:R-:W-:-:S03]  /*11d0*/  UIADD3 UR5, UR4, -UR5, URZ ;  /* 0x8000000504057290 */ /* 0x000fc6000fffe03f */
[----:B------:R-:W-:Y:S01]  /*11e0*/  ULDC UR4, c[0x0][0x28c] ;  /* 0x0000a30000047ab9 */ /* 0x000fe20000000800 */
[----:B------:R-:W-:Y:S01]  /*11f0*/  ULEA UR5, UR5, UR37, 0xb ;  /* 0x0000002505057291 */ /* 0x000fe2000f8e583f */
[----:B------:R-:W-:-:S03]  /*1200*/  ISETP.LT.AND P0, PT, RZ, UR4, PT ;  /* 0x00000004ff007c0c */ /* 0x000fc6000bf01270 */
[----:B------:R-:W-:-:S04]  /*1210*/  UIADD3 UR5, UR5, 0x200, URZ ;  /* 0x0000020005057890 */ /* 0x000fc8000fffe03f */
[----:B------:R-:W-:-:S04]  /*1220*/  USHF.R.U32.HI UR5, URZ, 0x4, UR5 ;  /* 0x000000043f057899 */ /* 0x000fc80008011605 */
[----:B------:R-:W-:Y:S02]  /*1230*/  ULOP3.LUT UR59, UR5, 0x3fff, URZ, 0xc0, !UPT ;  /* 0x00003fff053b7892 */ /* 0x000fe4000f8ec03f */
[----:B-1--4-:R-:W-:Y:S10]  /*1240*/  @P0 BRA `(.L_x_14) ;  /* 0x0000000000400947 */ /* 0x012ff40003800000 */
[----:B------:R-:W-:Y:S01]  /*1250*/  MOV R0, 0x0 ;  /* 0x0000000000007802 */ /* 0x000fe20000000f00 */
[----:B------:R-:W-:Y:S01]  /*1260*/  ULDC.64 UR4, c[0x4][0x68] ;  /* 0x01001a0000047ab9 */ /* 0x000fe20000000a00 */
[----:B------:R-:W-:Y:S01]  /*1270*/  ULDC.64 UR6, c[0x4][0x8] ;  /* 0x0100020000067ab9 */ /* 0x000fe20000000a00 */
[----:B01----:R-:W-:Y:S01]  /*1280*/  IMAD.U32 R4, RZ, RZ, UR4 ;  /* 0x00000004ff047e24 */ /* 0x003fe2000f8e00ff */
[----:B------:R0:W1:Y:S01]  /*1290*/  LDC.64 R14, c[0x4][R0] ;  /* 0x01000000000e7b82 */ /* 0x0000620000000a00 */
[----:B------:R-:W-:Y:S01]  /*12a0*/  IMAD.U32 R5, RZ, RZ, UR5 ;  /* 0x00000005ff057e24 */ /* 0x000fe2000f8e00ff */
[----:B------:R-:W-:Y:S01]  /*12b0*/  ULDC.64 UR4, c[0x4][0x70] ;  /* 0x01001c0000047ab9 */ /* 0x000fe20000000a00 */
[----:B------:R-:W-:Y:S02]  /*12c0*/  IMAD.U32 R10, RZ, RZ, UR6 ;  /* 0x00000006ff0a7e24 */ /* 0x000fe4000f8e00ff */
[----:B------:R-:W-:Y:S02]  /*12d0*/  IMAD.U32 R6, RZ, RZ, UR4 ;  /* 0x00000004ff067e24 */ /* 0x000fe4000f8e00ff */
[----:B------:R-:W-:-:S02]  /*12e0*/  IMAD.U32 R7, RZ, RZ, UR5 ;  /* 0x00000005ff077e24 */ /* 0x000fc4000f8e00ff */
[----:B------:R-:W-:Y:S02]  /*12f0*/  IMAD.U32 R11, RZ, RZ, UR7 ;  /* 0x00000007ff0b7e24 */ /* 0x000fe4000f8e00ff */
[----:B------:R-:W-:Y:S02]  /*1300*/  IMAD.MOV.U32 R8, RZ, RZ, 0x1e1 ;  /* 0x000001e1ff087424 */ /* 0x000fe400078e00ff */
[----:B------:R-:W-:Y:S02]  /*1310*/  IMAD.MOV.U32 R12, RZ, RZ, 0x1 ;  /* 0x00000001ff0c7424 */ /* 0x000fe400078e00ff */
[----:B0-----:R-:W-:-:S07]  /*1320*/  IMAD.MOV.U32 R13, RZ, RZ, RZ ;  /* 0x000000ffff0d7224 */ /* 0x001fce00078e00ff */
[----:B------:R-:W-:-:S07]  /*1330*/  LEPC R20, `(.L_x_14) ;  /* 0x000000001014794e */ /* 0x000fce0000000000 */
[----:B-1---5:R-:W-:Y:S05]  /*1340*/  CALL.ABS.NOINC R14 ;  /* 0x000000000e007343 */ /* 0x022fea0003c00000 */
.L_x_14:
[----:B------:R-:W-:-:S13]  /*1350*/  ISETP.NE.AND P0, PT, R145, 0x3, PT ;  /* 0x000000039100780c */ /* 0x000fda0003f05270 */
[----:B------:R-:W-:Y:S05]  /*1360*/  @!P0 BRA `(.L_x_15) ;  /* 0x0000000000048947 */ /* 0x000fea0003800000 */
[----:B------:R-:W-:Y:S01]  /*1370*/  BPT.TRAP 0x1 ;  /* 0x000000040000795c */ /* 0x000fe20000300000 */
.L_x_15:
[----:B------:R-:W-:Y:S02]  /*1380*/  IMAD.U32 R3, RZ, RZ, UR36 ;  /* 0x00000024ff037e24 */ /* 0x000fe4000f8e00ff */
[----:B------:R-:W-:-:S03]  /*1390*/  IMAD.U32 R0, RZ, RZ, UR38 ;  /* 0x00000026ff007e24 */ /* 0x000fc6000f8e00ff */
[----:B------:R-:W-:Y:S02]  /*13a0*/  LEA R3, R3, UR37, 0x3 ;  /* 0x0000002503037c11 */ /* 0x000fe4000f8e18ff */
[----:B------:R-:W-:-:S04]  /*13b0*/  SHF.L.U32 R0, R0, 0x1f, RZ ;  /* 0x0000001f00007819 */ /* 0x000fc800000006ff */
[----:B------:R2:W3:Y:S01]  /*13c0*/  SYNCS.PHASECHK.TRANS64.TRYWAIT P1, [R3+URZ], R0 ;  /* 0x00000000030075a7 */ /* 0x0004e2000802017f */
[----:B------:R-:W-:Y:S05]  /*13d0*/  @!P0 BRA `(.L_x_16) ;  /* 0x0000000000048947 */ /* 0x000fea0003800000 */
[----:B------:R-:W-:Y:S01]  /*13e0*/  BPT.TRAP 0x1 ;  /* 0x000000040000795c */ /* 0x000fe20000300000 */
.L_x_16:
[----:B---3--:R-:W-:Y:S05]  /*13f0*/  @P1 BRA `(.L_x_17) ;  /* 0x0000000000081947 */ /* 0x008fea0003800000 */
[----:B------:R-:W3:Y:S02]  /*1400*/  SYNCS.PHASECHK.TRANS64.TRYWAIT P1, [R3+URZ], R0 ;  /* 0x00000000030075a7 */ /* 0x000ee4000802017f */
[----:B---3--:R-:W-:Y:S05]  /*1410*/  @!P1 BRA `(.L_x_18) ;  /* 0x000000b400049947 */ /* 0x008fea0003800000 */
.L_x_17:
[----:B------:R-:W-:-:S04]  /*1420*/  UISETP.LT.AND UP0, UPT, UR39, 0x1, UPT ;  /* 0x000000012700788c */ /* 0x000fc8000bf01270 */
[----:B------:R-:W-:-:S06]  /*1430*/  USEL UR4, UR39, 0x1, UP0 ;  /* 0x0000000127047887 */ /* 0x000fcc0008000000 */
[----:B--23--:R-:W-:Y:S01]  /*1440*/  IMAD.U32 R0, RZ, RZ, UR4 ;  /* 0x00000004ff007e24 */ /* 0x00cfe2000f8e00ff */
[----:B------:R-:W-:Y:S05]  /*1450*/  WARPSYNC.ALL ;  /* 0x0000000000007948 */ /* 0x000fea0003800000 */
[----:B------:R-:W-:-:S04]  /*1460*/  IADD3 R0, -R0, UR39, RZ ;  /* 0x0000002700007c10 */ /* 0x000fc8000fffe1ff */
[----:B------:R-:W-:Y:S01]  /*1470*/  ISETP.GE.AND P1, PT, R0, 0x1, PT ;  /* 0x000000010000780c */ /* 0x000fe20003f26270 */
[----:B------:R-:W-:Y:S01]  /*1480*/  UIADD3 UR4, UR37, 0x13200, URZ ;  /* 0x0001320025047890 */ /* 0x000fe2000fffe03f */
[----:B------:R-:W-:Y:S01]  /*1490*/  WARPGROUP.ARRIVE ;  /* 0x00000000000079c5 */ /* 0x000fe20000000000 */
[----:B------:R-:W-:Y:S02]  /*14a0*/  ULOP3.LUT UR59, UR59, 0x10000, URZ, 0xfc, !UPT ;  /* 0x000100003b3b7892 */ /* 0x000fe4000f8efc3f */
[----:B------:R-:W-:Y:S02]  /*14b0*/  USHF.R.U32.HI UR4, URZ, 0x4, UR4 ;  /* 0x000000043f047899 */ /* 0x000fe40008011604 */
[----:B------:R-:W-:Y:S02]  /*14c0*/  ULEA UR52, UR36, UR59, 0x8 ;  /* 0x0000003b24347291 */ /* 0x000fe4000f8e403f */
[----:B------:R-:W-:Y:S01]  /*14d0*/  ULOP3.LUT UR4, UR4, 0x3fff, URZ, 0xc0, !UPT ;  /* 0x00003fff04047892 */ /* 0x000fe2000f8ec03f */
[----:B------:R-:W-:Y:S01]  /*14e0*/  UMOV UR53, 0xc0000010 ;  /* 0xc000001000357882 */ /* 0x000fe20000000000 */
[----:B------:R-:W-:-:S02]  /*14f0*/  UMOV UR55, 0xc0000010 ;  /* 0xc000001000377882 */ /* 0x000fc40000000000 */
[----:B------:R-:W-:Y:S01]  /*1500*/  ULOP3.LUT UR58, UR4, 0x10000, URZ, 0xfc, !UPT ;  /* 0x00010000043a7892 */ /* 0x000fe2000f8efc3f */
[----:B------:R-:W-:Y:S02]  /*1510*/  UMOV UR5, UR53 ;  /* 0x0000003500057c82 */ /* 0x000fe40008000000 */
[----:B------:R-:W-:Y:S01]  /*1520*/  UMOV UR4, UR52 ;  /* 0x0000003400047c82 */ /* 0x000fe20008000000 */
[----:B------:R-:W-:Y:S01]  /*1530*/  UIMAD UR54, UR36, 0x1e0, UR58 ;  /* 0x000001e0243678a4 */ /* 0x000fe2000f8e023a */
[----:B------:R-:W-:Y:S01]  /*1540*/  UMOV UR7, 0xc0000010 ;  /* 0xc000001000077882 */ /* 0x000fe20000000000 */
[----:B------:R-:W-:Y:S02]  /*1550*/  UMOV UR8, UR52 ;  /* 0x0000003400087c82 */ /* 0x000fe40008000000 */
[----:B------:R-:W-:Y:S02]  /*1560*/  UIADD3 UR6, UR54, 0x20, URZ ;  /* 0x0000002036067890 */ /* 0x000fe4000fffe03f */
[----:B------:R-:W-:Y:S01]  /*1570*/  UIADD3 UR10, UR54, 0x40, URZ ;  /* 0x00000040360a7890 */ /* 0x000fe2000fffe03f */
[----:B------:R-:W-:-:S02]  /*1580*/  UMOV UR9, UR53 ;  /* 0x0000003500097c82 */ /* 0x000fc40008000000 */
[----:B------:R-:W-:Y:S01]  /*1590*/  HGMMA.64x16x16.F32.BF16 R136, gdesc[UR52], RZ, !UPT, gsb0 ;  /* 0x00200000348879f0 */ /* 0x000fe2000c0018ff */
[----:B------:R-:W-:Y:S01]  /*15a0*/  UMOV UR11, 0xc0000010 ;  /* 0xc0000010000b7882 */ /* 0x000fe20000000000 */
[----:B------:R-:W-:Y:S01]  /*15b0*/  UIADD3 UR14, UR54, 0x60, URZ ;  /* 0x00000060360e7890 */ /* 0x000fe2000fffe03f */
[----:B------:R-:W-:Y:S01]  /*15c0*/  UMOV UR12, UR52 ;  /* 0x00000034000c7c82 */ /* 0x000fe20008000000 */
[----:B------:R-:W-:Y:S01]  /*15d0*/  UMOV UR13, UR53 ;  /* 0x00000035000d7c82 */ /* 0x000fe20008000000 */
        /* <DEDUP_REMOVED lines=33> */
[----:B------:R-:W-:Y:S01]  /*17f0*/  UMOV UR55, 0xc0000010 ;  /* 0xc000001000377882 */ /* 0x000fe20000000000 */
[----:B------:R-:W-:-:S02]  /*1800*/  WARPGROUP.DEPBAR.LE gsb0, 0x0 ;  /* 0x00008000000079c5 */ /* 0x000fc40000010000 */
[----:B------:R-:W-:-:S06]  /*1810*/  WARPGROUP.ARRIVE ;  /* 0x00000000000079c5 */ /* 0x000fcc0000000000 */
[----:B------:R-:W-:Y:S01]  /*1820*/  HGMMA.64x16x16.F32.BF16 R128, gdesc[UR4], RZ, !UPT, gsb0 ;  /* 0x00200000048079f0 */ /* 0x000fe2000c0018ff */
[----:B------:R-:W-:Y:S02]  /*1830*/  UIADD3 UR4, UR54, 0x180, URZ ;  /* 0x0000018036047890 */ /* 0x000fe4000fffe03f */
[----:B------:R-:W-:Y:S02]  /*1840*/  UIADD3 UR5, UR54, 0x1a0, URZ ;  /* 0x000001a036057890 */ /* 0x000fe4000fffe03f */
[----:B------:R-:W-:-:S03]  /*1850*/  UIADD3 UR6, UR54, 0x1c0, URZ ;  /* 0x000001c036067890 */ /* 0x000fc6000fffe03f */
[----:B------:R-:W-:Y:S01]  /*1860*/  UMOV UR54, UR4 ;  /* 0x0000000400367c82 */ /* 0x000fe20008000000 */
[----:B------:R-:W-:Y:S02]  /*1870*/  WARPGROUP.DEPBAR.LE gsb0, 0x0 ;  /* 0x00008000000079c5 */ /* 0x000fe40000010000 */
[----:B------:R-:W-:-:S06]  /*1880*/  WARPGROUP.ARRIVE ;  /* 0x00000000000079c5 */ /* 0x000fcc0000000000 */
[----:B------:R-:W-:Y:S03]  /*1890*/  HGMMA.64x16x16.F32.BF16 R120, gdesc[UR8], RZ, !UPT, gsb0 ;  /* 0x00200000087879f0 */ /* 0x000fe6000c0018ff */
        /* <DEDUP_REMOVED lines=29> */
[----:B------:R-:W-:Y:S01]  /*1a70*/  HGMMA.64x16x16.F32.BF16 R40, gdesc[UR52], RZ, !UPT, gsb0 ;  /* 0x00200000342879f0 */ /* 0x000fe2000c0018ff */
[----:B------:R-:W-:Y:S01]  /*1a80*/  UMOV UR54, UR5 ;  /* 0x0000000500367c82 */ /* 0x000fe20008000000 */
[----:B------:R-:W-:Y:S01]  /*1a90*/  UMOV UR55, 0xc0000010 ;  /* 0xc000001000377882 */ /* 0x000fe20000000000 */
[----:B------:R-:W-:Y:S02]  /*1aa0*/  WARPGROUP.DEPBAR.LE gsb0, 0x0 ;  /* 0x00008000000079c5 */ /* 0x000fe40000010000 */
[----:B------:R-:W-:-:S06]  /*1ab0*/  WARPGROUP.ARRIVE ;  /* 0x00000000000079c5 */ /* 0x000fcc0000000000 */
[----:B------:R-:W-:Y:S01]  /*1ac0*/  HGMMA.64x16x16.F32.BF16 R32, gdesc[UR52], RZ, !UPT, gsb0 ;  /* 0x00200000342079f0 */ /* 0x000fe2000c0018ff */
[----:B------:R-:W-:Y:S01]  /*1ad0*/  UMOV UR54, UR6 ;  /* 0x0000000600367c82 */ /* 0x000fe20008000000 */
[----:B------:R-:W-:Y:S01]  /*1ae0*/  UMOV UR55, 0xc0000010 ;  /* 0xc000001000377882 */ /* 0x000fe20000000000 */
[----:B------:R-:W-:Y:S02]  /*1af0*/  WARPGROUP.DEPBAR.LE gsb0, 0x0 ;  /* 0x00008000000079c5 */ /* 0x000fe40000010000 */
[----:B------:R-:W-:-:S06]  /*1b00*/  WARPGROUP.ARRIVE ;  /* 0x00000000000079c5 */ /* 0x000fcc0000000000 */
[----:B------:R-:W-:Y:S03]  /*1b10*/  HGMMA.64x16x16.F32.BF16 R24, gdesc[UR52], RZ, !UPT, gsb0 ;  /* 0x00200000341879f0 */ /* 0x000fe6000c0018ff */
[----:B------:R-:W-:Y:S02]  /*1b20*/  WARPGROUP.DEPBAR.LE gsb0, 0x0 ;  /* 0x00008000000079c5 */ /* 0x000fe40000010000 */
[----:B------:R-:W-:Y:S05]  /*1b30*/  @!P1 BRA `(.L_x_19) ;  /* 0x0000000800089947 */ /* 0x000fea0003800000 */
[----:B------:R-:W-:Y:S01]  /*1b40*/  UIADD3 UR4, UR36, 0x1, URZ ;  /* 0x0000000124047890 */ /* 0x000fe2000fffe03f */
[----:B------:R-:W-:-:S03]  /*1b50*/  IMAD.MOV.U32 R3, RZ, RZ, R0 ;  /* 0x000000ffff037224 */ /* 0x000fc600078e0000 */
[----:B------:R-:W-:-:S04]  /*1b60*/  UISETP.NE.AND UP0, UPT, UR4, 0x13, UPT ;  /* 0x000000130400788c */ /* 0x000fc8000bf05270 */
[----:B------:R-:W-:Y:S02]  /*1b70*/  USEL UR5, URZ, 0x1, UP0 ;  /* 0x000000013f057887 */ /* 0x000fe40008000000 */
[----:B------:R-:W-:Y:S02]  /*1b80*/  USEL UR4, UR4, URZ, UP0 ;  /* 0x0000003f04047287 */ /* 0x000fe40008000000 */
[----:B------:R-:W-:-:S06]  /*1b90*/  ULOP3.LUT UR5, UR38, UR5, URZ, 0x3c, !UPT ;  /* 0x0000000526057292 */ /* 0x000fcc000f8e3c3f */
[----:B------:R-:W-:Y:S01]  /*1ba0*/  IMAD.U32 R6, RZ, RZ, UR5 ;  /* 0x00000005ff067e24 */ /* 0x000fe2000f8e00ff */
[----:B------:R-:W-:-:S06]  /*1bb0*/  UMOV UR5, UR36 ;  /* 0x0000002400057c82 */ /* 0x000fcc0008000000 */
.L_x_26:
[----:B------:R-:W-:Y:S05]  /*1bc0*/  @!P0 BRA `(.L_x_20) ;  /* 0x0000000000048947 */ /* 0x000fea0003800000 */
[----:B------:R-:W-:Y:S01]  /*1bd0*/  BPT.TRAP 0x1 ;  /* 0x000000040000795c */ /* 0x000fe20000300000 */
.L_x_20:
[----:B------:R-:W-:Y:S01]  /*1be0*/  ULEA UR6, UR4, UR37, 0x3 ;  /* 0x0000002504067291 */ /* 0x000fe2000f8e183f */
[----:B01----:R-:W-:-:S08]  /*1bf0*/  SHF.L.U32 R4, R6, 0x1f, RZ ;  /* 0x0000001f06047819 */ /* 0x003fd000000006ff */
[----:B------:R0:W1:Y:S01]  /*1c00*/  SYNCS.PHASECHK.TRANS64.TRYWAIT P1, [UR6], R4 ;  /* 0x00000004ff0075a7 */ /* 0x0000620008020146 */
[----:B------:R-:W-:Y:S05]  /*1c10*/  @!P0 BRA `(.L_x_21) ;  /* 0x0000000000048947 */ /* 0x000fea0003800000 */
[----:B------:R-:W-:Y:S01]  /*1c20*/  BPT.TRAP 0x1 ;  /* 0x000000040000795c */ /* 0x000fe20000300000 */
.L_x_21:
[----:B-1----:R-:W-:Y:S05]  /*1c30*/  @P1 BRA `(.L_x_22) ;  /* 0x0000000000081947 */ /* 0x002fea0003800000 */
[----:B------:R-:W1:Y:S02]  /*1c40*/  SYNCS.PHASECHK.TRANS64.TRYWAIT P1, [UR6], R4 ;  /* 0x00000004ff0075a7 */ /* 0x000e640008020146 */
[----:B-1----:R-:W-:Y:S05]  /*1c50*/  @!P1 BRA `(.L_x_23) ;  /* 0x000000ac00089947 */ /* 0x002fea0003800000 */
.L_x_22:
[----:B------:R-:W-:Y:S01]  /*1c60*/  ULEA UR8, UR4, UR59, 0x8 ;  /* 0x0000003b04087291 */ /* 0x000fe2000f8e403f */
[----:B------:R-:W-:Y:S01]  /*1c70*/  WARPGROUP.ARRIVE ;  /* 0x00000000000079c5 */ /* 0x000fe20000000000 */
[----:B------:R-:W-:Y:S01]  /*1c80*/  UIMAD UR6, UR4, 0x1e0, UR58 ;  /* 0x000001e0040678a4 */ /* 0x000fe2000f8e023a */
[----:B------:R-:W-:Y:S01]  /*1c90*/  UMOV UR9, 0xc0000010 ;  /* 0xc000001000097882 */ /* 0x000fe20000000000 */
[----:B------:R-:W-:Y:S02]  /*1ca0*/  UMOV UR11, 0xc0000010 ;  /* 0xc0000010000b7882 */ /* 0x000fe40000000000 */
[----:B------:R-:W-:Y:S02]  /*1cb0*/  UIADD3 UR7, UR6, 0x20, URZ ;  /* 0x0000002006077890 */ /* 0x000fe4000fffe03f */
[----:B------:R-:W-:Y:S02]  /*1cc0*/  UIADD3 UR12, UR6, 0x40, URZ ;  /* 0x00000040060c7890 */ /* 0x000fe4000fffe03f */
[----:B------:R-:W-:Y:S01]  /*1cd0*/  UMOV UR10, UR6 ;  /* 0x00000006000a7c82 */ /* 0x000fe20008000000 */
[----:B------:R-:W-:Y:S01]  /*1ce0*/  UIADD3 UR13, UR6, 0x60, URZ ;  /* 0x00000060060d7890 */ /* 0x000fe2000fffe03f */
[----:B------:R-:W-:Y:S01]  /*1cf0*/  HGMMA.64x16x16.F32.BF16 R136, gdesc[UR8], R136, gsb0 ;  /* 0x00200000088879f0 */ /* 0x000fe20008001888 */
[----:B------:R-:W-:Y:S01]  /*1d00*/  UMOV UR10, UR7 ;  /* 0x00000007000a7c82 */ /* 0x000fe20008000000 */
[----:B------:R-:W-:Y:S01]  /*1d10*/  UMOV UR11, 0xc0000010 ;  /* 0xc0000010000b7882 */ /* 0x000fe20000000000 */
[----:B------:R-:W-:Y:S01]  /*1d20*/  UIADD3 UR7, UR6, 0x80, URZ ;  /* 0x0000008006077890 */ /* 0x000fe2000fffe03f */
[----:B------:R-:W-:-:S02]  /*1d30*/  WARPGROUP.DEPBAR.LE gsb0, 0x0 ;  /* 0x00008000000079c5 */ /* 0x000fc40000010000 */
[----:B------:R-:W-:-:S06]  /*1d40*/  WARPGROUP.ARRIVE ;  /* 0x00000000000079c5 */ /* 0x000fcc0000000000 */
[----:B------:R-:W-:Y:S01]  /*1d50*/  HGMMA.64x16x16.F32.BF16 R128, gdesc[UR8], R128, gsb0 ;  /* 0x00200000088079f0 */ /* 0x000fe20008001880 */
[----:B------:R-:W-:Y:S01]  /*1d60*/  UMOV UR10, UR12 ;  /* 0x0000000c000a7c82 */ /* 0x000fe20008000000 */
[----:B------:R-:W-:Y:S01]  /*1d70*/  UMOV UR11, 0xc0000010 ;  /* 0xc0000010000b7882 */ /* 0x000fe20000000000 */
[----:B------:R-:W-:Y:S01]  /*1d80*/  UIADD3 UR12, UR6, 0xa0, URZ ;  /* 0x000000a0060c7890 */ /* 0x000fe2000fffe03f */
[----:B------:R-:W-:Y:S02]  /*1d90*/  WARPGROUP.DEPBAR.LE gsb0, 0x0 ;  /* 0x00008000000079c5 */ /* 0x000fe40000010000 */
        /* <DEDUP_REMOVED lines=46> */
[----:B------:R-:W-:Y:S02]  /*2080*/  UIADD3 UR7, UR6, 0x1a0, URZ ;  /* 0x000001a006077890 */ /* 0x000fe4000fffe03f */
[----:B------:R-:W-:Y:S01]  /*2090*/  UIADD3 UR6, UR6, 0x1c0, URZ ;  /* 0x000001c006067890 */ /* 0x000fe2000fffe03f */
[----:B------:R-:W-:Y:S02]  /*20a0*/  WARPGROUP.DEPBAR.LE gsb0, 0x0 ;  /* 0x00008000000079c5 */ /* 0x000fe40000010000 */
[----:B------:R-:W-:-:S06]  /*20b0*/  WARPGROUP.ARRIVE ;  /* 0x00000000000079c5 */ /* 0x000fcc0000000000 */
[----:B------:R-:W-:Y:S01]  /*20c0*/  HGMMA.64x16x16.F32.BF16 R56, gdesc[UR8], R56, gsb0 ;  /* 0x00200000083879f0 */ /* 0x000fe20008001838 */
[----:B------:R-:W-:Y:S01]  /*20d0*/  UMOV UR10, UR12 ;  /* 0x0000000c000a7c82 */ /* 0x000fe20008000000 */
[----:B------:R-:W-:Y:S01]  /*20e0*/  UMOV UR11, 0xc0000010 ;  /* 0xc0000010000b7882 */ /* 0x000fe20000000000 */
        /* <DEDUP_REMOVED lines=17> */
[----:B------:R-:W-:Y:S03]  /*2200*/  HGMMA.64x16x16.F32.BF16 R24, gdesc[UR8], R24, gsb0 ;  /* 0x00200000081879f0 */ /* 0x000fe60008001818 */
[----:B------:R-:W-:Y:S02]  /*2210*/  WARPGROUP.DEPBAR.LE gsb0, 0x0 ;  /* 0x00008000000079c5 */ /* 0x000fe40000010000 */
[----:B------:R-:W-:Y:S05]  /*2220*/  @!P0 BRA `(.L_x_24) ;  /* 0x0000000000048947 */ /* 0x000fea0003800000 */
[----:B------:R-:W-:Y:S01]  /*2230*/  BPT.TRAP 0x1 ;  /* 0x000000040000795c */ /* 0x000fe20000300000 */
.L_x_24:
[----:B------:R-:W-:Y:S01]  /*2240*/  ULEA UR6, UR5, UR37, 0x3 ;  /* 0x0000002505067291 */ /* 0x000fe2000f8e183f */
[----:B------:R-:W-:-:S03]  /*2250*/  ISETP.GT.U32.AND P1, PT, R19, 0x1, PT ;  /* 0x000000011300780c */ /* 0x000fc60003f24070 */
[----:B------:R-:W-:-:S04]  /*2260*/  UIADD3 UR6, UR6, 0x98, URZ ;  /* 0x0000009806067890 */ /* 0x000fc8000fffe03f */
[----:B------:R-:W-:-:S09]  /*2270*/  UPRMT UR6, URZ, 0x654, UR6 ;  /* 0x000006543f067896 */ /* 0x000fd20008000006 */
[----:B------:R-:W-:Y:S01]  /*2280*/  SYNCS.ARRIVE.TRANS64.RED.A1T0 RZ, [UR6], RZ ;  /* 0x000000ffffff79a7 */ /* 0x000fe20008100406 */
[----:B------:R-:W-:Y:S05]  /*2290*/  @P1 BRA `(.L_x_25) ;  /* 0x0000000000041947 */ /* 0x000fea0003800000 */
[----:B------:R-:W-:Y:S01]  /*22a0*/  BPT.TRAP 0x1 ;  /* 0x000000040000795c */ /* 0x000fe20000300000 */
.L_x_25:
[----:B------:R-:W-:Y:S01]  /*22b0*/  UIADD3 UR4, UR4, 0x1, URZ ;  /* 0x0000000104047890 */ /* 0x000fe2000fffe03f */
[C---:B------:R-:W-:Y:S01]  /*22c0*/  ISETP.GT.AND P1, PT, R3.reuse, 0x1, PT ;  /* 0x000000010300780c */ /* 0x040fe20003f24270 */
[----:B------:R-:W-:Y:S01]  /*22d0*/  UIADD3 UR5, UR5, 0x1, URZ ;  /* 0x0000000105057890 */ /* 0x000fe2000fffe03f */
[----:B------:R-:W-:Y:S01]  /*22e0*/  VIADD R3, R3, 0xffffffff ;  /* 0xffffffff03037836 */ /* 0x000fe20000000000 */
[----:B------:R-:W-:Y:S02]  /*22f0*/  UISETP.NE.AND UP0, UPT, UR4, 0x13, UPT ;  /* 0x000000130400788c */ /* 0x000fe4000bf05270 */
[----:B------:R-:W-:Y:S02]  /*2300*/  UISETP.NE.AND UP1, UPT, UR5, 0x13, UPT ;  /* 0x000000130500788c */ /* 0x000fe4000bf25270 */
[----:B------:R-:W-:Y:S02]  /*2310*/  USEL UR6, URZ, 0x1, UP0 ;  /* 0x000000013f067887 */ /* 0x000fe40008000000 */
[----:B------:R-:W-:-:S02]  /*2320*/  USEL UR4, UR4, URZ, UP0 ;  /* 0x0000003f04047287 */ /* 0x000fc40008000000 */
[----:B------:R-:W-:Y:S02]  /*2330*/  USEL UR5, UR5, URZ, UP1 ;  /* 0x0000003f05057287 */ /* 0x000fe40008800000 */
[----:B------:R-:W-:Y:S01]  /*2340*/  LOP3.LUT R6, R6, UR6, RZ, 0x3c, !PT ;  /* 0x0000000606067c12 */ /* 0x000fe2000f8e3cff */
[----:B------:R-:W-:Y:S09]  /*2350*/  @P1 BRA `(.L_x_26) ;  /* 0xfffffff800181947 */ /* 0x000ff2000383ffff */
.L_x_19:
[----:B------:R-:W2:Y:S02]  /*2360*/  LDC R3, c[0x0][0x28c] ;  /* 0x0000a300ff037b82 */ /* 0x000ea40000000800 */
[----:B--2---:R-:W-:-:S13]  /*2370*/  ISETP.GE.AND P1, PT, R3, 0x1, PT ;  /* 0x000000010300780c */ /* 0x004fda0003f26270 */
[----:B------:R-:W-:Y:S05]  /*2380*/  @!P1 BRA `(.L_x_27) ;  /* 0x00000000003c9947 */ /* 0x000fea0003800000 */
[----:B------:R-:W-:Y:S05]  /*2390*/  @!P0 BRA `(.L_x_28) ;  /* 0x0000000000048947 */ /* 0x000fea0003800000 */
[----:B------:R-:W-:Y:S01]  /*23a0*/  BPT.TRAP 0x1 ;  /* 0x000000040000795c */ /* 0x000fe20000300000 */
.L_x_28:
[----:B------:R-:W-:Y:S01]  /*23b0*/  VIADD R3, R0, UR36 ;  /* 0x0000002400037c36 */ /* 0x000fe20008000000 */
[----:B------:R-:W-:-:S03]  /*23c0*/  ISETP.GT.U32.AND P0, PT, R19, 0x1, PT ;  /* 0x000000011300780c */ /* 0x000fc60003f04070 */
[----:B01----:R-:W-:-:S04]  /*23d0*/  IMAD.WIDE.U32 R4, R3, -0x50d79435, RZ ;  /* 0xaf286bcb03047825 */ /* 0x003fc800078e00ff */
[----:B------:R-:W-:-:S05]  /*23e0*/  IMAD.IADD R4, R3, 0x1, -R5 ;  /* 0x0000000103047824 */ /* 0x000fca00078e0a05 */
[----:B------:R-:W-:-:S04]  /*23f0*/  LEA.HI R4, R4, R5, RZ, 0x1f ;  /* 0x0000000504047211 */ /* 0x000fc800078ff8ff */
[----:B------:R-:W-:-:S05]  /*2400*/  SHF.R.U32.HI R4, RZ, 0x4, R4 ;  /* 0x00000004ff047819 */ /* 0x000fca0000011604 */
[----:B------:R-:W-:-:S05]  /*2410*/  IMAD R4, R4, -0x13, R3 ;  /* 0xffffffed04047824 */ /* 0x000fca00078e0203 */
[----:B------:R-:W-:-:S05]  /*2420*/  LEA R4, R4, UR37, 0x3 ;  /* 0x0000002504047c11 */ /* 0x000fca000f8e18ff */
[----:B------:R-:W-:-:S05]  /*2430*/  VIADD R4, R4, 0x98 ;  /* 0x0000009804047836 */ /* 0x000fca0000000000 */
[----:B------:R-:W-:-:S04]  /*2440*/  PRMT R4, RZ, 0x654, R4 ;  /* 0x00000654ff047816 */ /* 0x000fc80000000004 */
[----:B------:R2:W-:Y:S01]  /*2450*/  SYNCS.ARRIVE.TRANS64.RED.A1T0 RZ, [R4+URZ], RZ ;  /* 0x000000ff04ff79a7 */ /* 0x0005e2000810043f */
[----:B------:R-:W-:Y:S05]  /*2460*/  @P0 BRA `(.L_x_27) ;  /* 0x0000000000040947 */ /* 0x000fea0003800000 */
[----:B------:R-:W-:Y:S01]  /*2470*/  BPT.TRAP 0x1 ;  /* 0x000000040000795c */ /* 0x000fe20000300000 */
.L_x_27:
[----:B------:R-:W3:Y:S01]  /*2480*/  LDC R7, c[0x0][0x288] ;  /* 0x0000a200ff077b82 */ /* 0x000ee20000000800 */
[----:B------:R-:W-:Y:S01]  /*2490*/  SHF.R.U32.HI R3, RZ, 0x2, R18 ;  /* 0x00000002ff037819 */ /* 0x000fe20000011612 */
[----:B------:R-:W-:Y:S01]  /*24a0*/  IMAD R9, R148, 0xf0, RZ ;  /* 0x000000f094097824 */ /* 0x000fe200078e02ff */
[----:B012---:R-:W-:Y:S01]  /*24b0*/  LOP3.LUT R4, R18, 0x60, RZ, 0xc0, !PT ;  /* 0x0000006012047812 */ /* 0x007fe200078ec0ff */
[----:B------:R-:W-:Y:S01]  /*24c0*/  UIADD3 UR36, UR39, UR36, URZ ;  /* 0x0000002427247290 */ /* 0x000fe2000fffe03f */
[----:B------:R-:W-:Y:S01]  /*24d0*/  LOP3.LUT R3, R3, 0x7, RZ, 0xc0, !PT ;  /* 0x0000000703037812 */ /* 0x000fe200078ec0ff */
[----:B------:R-:W-:Y:S01]  /*24e0*/  IMAD.SHL.U32 R15, R146, 0x80, RZ ;  /* 0x00000080920f7824 */ /* 0x000fe200078e00ff */
[----:B------:R-:W-:Y:S01]  /*24f0*/  SHF.R.U32.HI R6, RZ, 0x1, R4 ;  /* 0x00000001ff067819 */ /* 0x000fe20000011604 */
[----:B------:R-:W-:Y:S01]  /*2500*/  UISETP.GT.U32.AND UP0, UPT, UR36, 0x12, UPT ;  /* 0x000000122400788c */ /* 0x000fe2000bf04070 */
[----:B------:R-:W-:Y:S01]  /*2510*/  LOP3.LUT R0, R22, 0x1, RZ, 0xc0, !PT ;  /* 0x0000000116007812 */ /* 0x000fe200078ec0ff */
[----:B------:R-:W-:Y:S01]  /*2520*/  UIMAD.WIDE.U32 UR4, UR36, -0x50d79435, URZ ;  /* 0xaf286bcb240478a5 */ /* 0x000fe2000f8e003f */
[----:B------:R-:W-:Y:S01]  /*2530*/  IMAD.SHL.U32 R12, R18, 0x2, RZ ;  /* 0x00000002120c7824 */ /* 0x000fe200078e00ff */
[----:B------:R-:W-:Y:S01]  /*2540*/  IADD3 R5, RZ, -R6, -R3 ;  /* 0x80000006ff057210 */ /* 0x000fe20007ffe803 */
[----:B------:R-:W-:Y:S01]  /*2550*/  ULDC UR7, c[0x0][0x284] ;  /* 0x0000a10000077ab9 */ /* 0x000fe20000000800 */
[C---:B------:R-:W-:Y:S01]  /*2560*/  IMAD.SHL.U32 R4, R0.reuse, 0x40, RZ ;  /* 0x0000004000047824 */ /* 0x040fe200078e00ff */
[----:B------:R-:W-:Y:S01]  /*2570*/  UISETP.LT.U32.AND UP0, UPT, UR39, 0x13, UP0 ;  /* 0x000000132700788c */ /* 0x000fe20008701070 */
[----:B------:R-:W-:Y:S01]  /*2580*/  SHF.R.S32.HI R149, RZ, 0x1f, R147 ;  /* 0x0000001fff957819 */ /* 0x000fe20000011493 */
[----:B------:R-:W-:Y:S01]  /*2590*/  UIADD3 UR4, UR36, -UR5, URZ ;  /* 0x8000000524047290 */ /* 0x000fe2000fffe03f */
[C---:B------:R-:W-:Y:S01]  /*25a0*/  LOP3.LUT R12, R9.reuse, 0x6, R12, 0xf8, !PT ;  /* 0x00000006090c7812 */ /* 0x040fe200078ef80c */
[----:B------:R-:W-:Y:S01]  /*25b0*/  UISETP.GE.U32.AND UP1, UPT, UR39, 0x13, UPT ;  /* 0x000000132700788c */ /* 0x000fe2000bf26070 */
[----:B------:R-:W-:Y:S01]  /*25c0*/  IMAD R8, R0, -0x40, R5 ;  /* 0xffffffc000087824 */ /* 0x000fe200078e0205 */
[----:B------:R-:W-:Y:S01]  /*25d0*/  LOP3.LUT R0, R18, 0x3, RZ, 0xc0, !PT ;  /* 0x0000000312007812 */ /* 0x000fe200078ec0ff */
[----:B------:R-:W-:Y:S01]  /*25e0*/  ULDC.64 UR8, c[0x0][0x5d0] ;  /* 0x0001740000087ab9 */ /* 0x000fe20000000a00 */
[----:B------:R-:W-:Y:S01]  /*25f0*/  USEL UR6, URZ, 0x1, !UP0 ;  /* 0x000000013f067887 */ /* 0x000fe2000c000000 */
[----:B---3--:R-:W-:Y:S01]  /*2600*/  ISETP.GE.AND P0, PT, R9, R7, PT ;  /* 0x000000070900720c */ /* 0x008fe20003f06270 */
[----:B------:R-:W-:Y:S01]  /*2610*/  ULEA.HI UR4, UR4, UR5, URZ, 0x1f ;  /* 0x0000000504047291 */ /* 0x000fe2000f8ff83f */
[----:B------:R-:W-:Y:S01]  /*2620*/  LOP3.LUT R3, R4, 0x40, R3, 0xe2, !PT ;  /* 0x0000004004037812 */ /* 0x000fe200078ee203 */
[----:B------:R-:W-:Y:S01]  /*2630*/  IMAD R4, R149, UR8, RZ ;  /* 0x0000000895047c24 */ /* 0x000fe2000f8e02ff */
[----:B------:R-:W-:Y:S01]  /*2640*/  ISETP.GE.OR P0, PT, R15, UR7, P0 ;  /* 0x000000070f007c0c */ /* 0x000fe20008706670 */
[----:B------:R-:W-:Y:S01]  /*2650*/  IMAD.WIDE R10, R146, 0x80, RZ ;  /* 0x00000080920a7825 */ /* 0x000fe200078e02ff */
[----:B------:R-:W-:Y:S01]  /*2660*/  SHF.R.S32.HI R13, RZ, 0x1f, R12 ;  /* 0x0000001fff0d7819 */ /* 0x000fe2000001140c */
[----:B------:R-:W-:-:S02]  /*2670*/  ULOP3.LUT UR38, UR38, UR6, URZ, 0x3c, !UPT ;  /* 0x0000000626267292 */ /* 0x000fc4000f8e3c3f */
[----:B------:R-:W-:Y:S01]  /*2680*/  USHF.R.U32.HI UR4, URZ, 0x4, UR4 ;  /* 0x000000043f047899 */ /* 0x000fe20008011604 */
[----:B------:R-:W-:Y:S01]  /*2690*/  IMAD R0, R0, -0x2, R7 ;  /* 0xfffffffe00007824 */ /* 0x000fe200078e0207 */
[----:B------:R-:W-:Y:S01]  /*26a0*/  LOP3.LUT R163, R10, R3, R6, 0xfe, !PT ;  /* 0x000000030aa37212 */ /* 0x000fe200078efe06 */
[C---:B------:R-:W-:Y:S01]  /*26b0*/  IMAD R7, R147.reuse, UR9, R4 ;  /* 0x0000000993077c24 */ /* 0x040fe2000f8e0204 */
[----:B------:R-:W-:Y:S01]  /*26c0*/  @UP1 ULOP3.LUT UR38, UR38, 0x1, UR4, 0x78, !UPT ;  /* 0x0000000126261892 */ /* 0x000fe2000f8e7804 */
[----:B------:R-:W-:Y:S01]  /*26d0*/  IMAD.WIDE.U32 R4, R147, UR8, R12 ;  /* 0x0000000893047c25 */ /* 0x000fe2000f8e000c */
[----:B------:R-:W-:Y:S01]  /*26e0*/  UIMAD UR36, UR4, -0x13, UR36 ;  /* 0xffffffed042478a4 */ /* 0x000fe2000f8e0224 */
[----:B------:R-:W-:Y:S02]  /*26f0*/  IADD3 R3, -R15, UR7, R8 ;  /* 0x000000070f037c10 */ /* 0x000fe4000fffe108 */
[----:B------:R-:W-:Y:S02]  /*2700*/  IMAD.IADD R8, R0, 0x1, -R9 ;  /* 0x0000000100087824 */ /* 0x000fe400078e0a09 */
[----:B------:R-:W-:-:S02]  /*2710*/  IMAD.IADD R7, R5, 0x1, R7 ;  /* 0x0000000105077824 */ /* 0x000fc400078e0207 */
[----:B------:R-:W-:Y:S02]  /*2720*/  IMAD.MOV.U32 R0, RZ, RZ, -0x1 ;  /* 0xffffffffff007424 */ /* 0x000fe400078e00ff */
[----:B------:R-:W-:Y:S01]  /*2730*/  IMAD.MOV.U32 R6, RZ, RZ, R4 ;  /* 0x000000ffff067224 */ /* 0x000fe200078e0004 */
[----:B------:R-:W-:Y:S06]  /*2740*/  @P0 BRA `(.L_x_29) ;  /* 0x0000007800dc0947 */ /* 0x000fec0003800000 */
[----:B------:R-:W0:Y:S01]  /*2750*/  LDC.64 R4, c[0x0][0x5c8] ;  /* 0x00017200ff047b82 */ /* 0x000e220000000a00 */
[----:B-----5:R-:W-:Y:S01]  /*2760*/  FSETP.NEU.AND P0, PT, R144, RZ, PT ;  /* 0x000000ff9000720b */ /* 0x020fe20003f0d000 */
[----:B------:R-:W-:Y:S01]  /*2770*/  BSSY B0, `(.L_x_29) ;  /* 0x00007b4000007945 */ /* 0x000fe20003800000 */
[----:B------:R-:W-:-:S04]  /*2780*/  ISETP.GT.AND P1, PT, R8, RZ, PT ;  /* 0x000000ff0800720c */ /* 0x000fc80003f24270 */
[----:B------:R-:W-:Y:S01]  /*2790*/  ISETP.GT.AND P2, PT, R3, RZ, P1 ;  /* 0x000000ff0300720c */ /* 0x000fe20000f44270 */
[-C--:B0-----:R-:W-:Y:S02]  /*27a0*/  IMAD R14, R11, R4.reuse, RZ ;  /* 0x000000040b0e7224 */ /* 0x081fe400078e02ff */
[----:B------:R-:W-:-:S04]  /*27b0*/  IMAD.WIDE.U32 R6, R163, R4, R6 ;  /* 0x00000004a3067225 */ /* 0x000fc800078e0006 */
[----:B------:R-:W-:-:S04]  /*27c0*/  IMAD R9, R163, R5, R14 ;  /* 0x00000005a3097224 */ /* 0x000fc800078e020e */
[----:B------:R-:W-:Y:S01]  /*27d0*/  IMAD.IADD R9, R7, 0x1, R9 ;  /* 0x0000000107097824 */ /* 0x000fe200078e0209 */
[----:B------:R-:W-:Y:S06]  /*27e0*/  @!P0 BRA `(.L_x_30) ;  /* 0x0000005000588947 */ /* 0x000fec0003800000 */
[----:B------:R-:W0:Y:S01]  /*27f0*/  LDC.64 R20, c[0x0][0x5b8] ;  /* 0x00016e00ff147b82 */ /* 0x000e220000000a00 */
[----:B------:R-:W-:-:S07]  /*2800*/  ULDC.64 UR4, c[0x0][0x5c0] ;  /* 0x0001700000047ab9 */ /* 0x000fce0000000a00 */
[----:B------:R-:W1:Y:S08]  /*2810*/  LDC.64 R160, c[0x0][0x5b0] ;  /* 0x00016c00ffa07b82 */ /* 0x000e700000000a00 */
[----:B------:R-:W2:Y:S01]  /*2820*/  LDC.64 R14, c[0x0][0x5a8] ;  /* 0x00016a00ff0e7b82 */ /* 0x000ea20000000a00 */
[-C--:B0-----:R-:W-:Y:S02]  /*2830*/  IMAD R10, R149, R20.reuse, RZ ;  /* 0x00000014950a7224 */ /* 0x081fe400078e02ff */
[----:B------:R-:W-:-:S04]  /*2840*/  IMAD.WIDE.U32 R154, R147, R20, R12 ;  /* 0x00000014939a7225 */ /* 0x000fc800078e000c */
[----:B------:R-:W-:Y:S02]  /*2850*/  IMAD R157, R147, R21, R10 ;  /* 0x00000015939d7224 */ /* 0x000fe400078e020a */
[-C--:B-1----:R-:W-:Y:S02]  /*2860*/  IMAD R10, R11, R160.reuse, RZ ;  /* 0x000000a00b0a7224 */ /* 0x082fe400078e02ff */
[----:B------:R-:W-:Y:S02]  /*2870*/  IMAD.IADD R149, R155, 0x1, R157 ;  /* 0x000000019b957824 */ /* 0x000fe400078e029d */
[----:B------:R-:W-:Y:S02]  /*2880*/  IMAD.MOV.U32 R148, RZ, RZ, R154 ;  /* 0x000000ffff947224 */ /* 0x000fe400078e009a */
[C---:B------:R-:W-:Y:S02]  /*2890*/  IMAD R159, R163.reuse, R161, R10 ;  /* 0x000000a1a39f7224 */ /* 0x040fe400078e020a */
[----:B------:R-:W-:-:S04]  /*28a0*/  IMAD.WIDE.U32 R10, R163, R160, R148 ;  /* 0x000000a0a30a7225 */ /* 0x000fc800078e0094 */
[----:B------:R-:W-:Y:S01]  /*28b0*/  IMAD.IADD R7, R11, 0x1, R159 ;  /* 0x000000010b077824 */ /* 0x000fe200078e029f */
[----:B--2---:R-:W-:-:S04]  /*28c0*/  LEA R150, P0, R10, R14, 0x1 ;  /* 0x0000000e0a967211 */ /* 0x004fc800078008ff */
[----:B------:R-:W-:-:S05]  /*28d0*/  LEA.HI.X R151, R10, R15, R7, 0x1, P0 ;  /* 0x0000000f0a977211 */ /* 0x000fca00000f0c07 */
[----:B------:R0:W2:Y:S01]  /*28e0*/  @P2 LDG.E.LTC128B.U16 R21, desc[UR56][R150.64] ;  /* 0x0000003896152981 */ /* 0x0000a2000c1e1520 */
[C---:B------:R-:W-:Y:S01]  /*28f0*/  LEA R10, P0, R6.reuse, UR4, 0x1 ;  /* 0x00000004060a7c11 */ /* 0x040fe2000f8008ff */
[----:B------:R-:W-:Y:S01]  /*2900*/  IMAD.WIDE.U32 R152, R163, R160, R12 ;  /* 0x000000a0a3987225 */ /* 0x000fe200078e000c */
[----:B------:R-:W-:Y:S02]  /*2910*/  BSSY B1, `(.L_x_31) ;  /* 0x0000012000017945 */ /* 0x000fe40003800000 */
[----:B------:R-:W-:Y:S01]  /*2920*/  LEA.HI.X R11, R6, UR5, R9, 0x1, P0 ;  /* 0x00000005060b7c11 */ /* 0x000fe200080f0c09 */
[----:B------:R-:W-:Y:S01]  /*2930*/  IMAD.IADD R153, R159, 0x1, R153 ;  /* 0x000000019f997824 */ /* 0x000fe200078e0299 */
[----:B------:R-:W-:Y:S01]  /*2940*/  ISETP.GT.AND P0, PT, R8, 0x1, PT ;  /* 0x000000010800780c */ /* 0x000fe20003f04270 */
[----:B------:R-:W-:-:S03]  /*2950*/  IMAD.WIDE.U32 R152, R147, R20, R152 ;  /* 0x0000001493987225 */ /* 0x000fc600078e0098 */
[----:B------:R-:W-:Y:S02]  /*2960*/  ISETP.GT.AND P3, PT, R3, RZ, P0 ;  /* 0x000000ff0300720c */ /* 0x000fe40000764270 */
[C---:B0-----:R-:W-:Y:S01]  /*2970*/  SHF.L.U64.HI R151, R160.reuse, 0x3, R161 ;  /* 0x00000003a0977819 */ /* 0x041fe200000102a1 */
[----:B------:R-:W-:Y:S01]  /*2980*/  IMAD.SHL.U32 R150, R160, 0x8, RZ ;  /* 0x00000008a0967824 */ /* 0x000fe200078e00ff */
[----:B------:R-:W-:Y:S01]  /*2990*/  LEA R6, P4, R152, R14, 0x1 ;  /* 0x0000000e98067211 */ /* 0x000fe200078808ff */
[----:B--2---:R-:W-:-:S04]  /*29a0*/  IMAD.U32 R7, R21, 0x10000, RZ ;  /* 0x0001000015077824 */ /* 0x004fc800078e00ff */
[----:B------:R-:W-:-:S04]  /*29b0*/  FMUL R7, R7, R144 ;  /* 0x0000009007077220 */ /* 0x000fc80000400000 */
[----:B------:R-:W-:-:S05]  /*29c0*/  FFMA R7, R136, R23, R7 ;  /* 0x0000001788077223 */ /* 0x000fca0000000007 */
[----:B------:R-:W-:Y:S01]  /*29d0*/  F2FP.BF16.F32.PACK_AB R9, RZ, R7 ;  /* 0x00000007ff09723e */ /* 0x000fe200000010ff */
[----:B------:R-:W-:-:S04]  /*29e0*/  IMAD.IADD R7, R157, 0x1, R153 ;  /* 0x000000019d077824 */ /* 0x000fc800078e0299 */
[----:B------:R0:W-:Y:S01]  /*29f0*/  @P2 STG.E.U16 desc[UR56][R10.64], R9 ;  /* 0x000000090a002986 */ /* 0x0001e2000c101538 */
[----:B------:R-:W-:Y:S01]  /*2a00*/  LEA.HI.X R7, R152, R15, R7, 0x1, P4 ;  /* 0x0000000f98077211 */ /* 0x000fe200020f0c07 */
[----:B------:R-:W-:Y:S06]  /*2a10*/  @!P3 BRA `(.L_x_32) ;  /* 0x000000000004b947 */ /* 0x000fec0003800000 */
[----:B------:R1:W5:Y:S02]  /*2a20*/  LDG.E.LTC128B.U16 R21, desc[UR56][R6.64+0x2] ;  /* 0x0000023806157981 */ /* 0x000364000c1e1520 */
.L_x_32:
[----:B------:R-:W-:Y:S05]  /*2a30*/  BSYNC B1 ;  /* 0x0000000000017941 */ /* 0x000fea0003800000 */
.L_x_31:
[----:B0----5:R-:W-:Y:S01]  /*2a40*/  IMAD.U32 R9, R21, 0x10000, RZ ;  /* 0x0001000015097824 */ /* 0x021fe200078e00ff */
[----:B------:R-:W-:Y:S01]  /*2a50*/  ISETP.GT.AND P1, PT, R3, 0x8, P1 ;  /* 0x000000080300780c */ /* 0x000fe20000f24270 */
[----:B------:R-:W-:Y:S01]  /*2a60*/  IMAD.WIDE.U32 R150, R163, R160, R150 ;  /* 0x000000a0a3967225 */ /* 0x000fe200078e0096 */
[----:B------:R-:W-:-:S03]  /*2a70*/  PRMT R146, R21, 0x7610, R146 ;  /* 0x0000761015927816 */ /* 0x000fc60000000092 */
[----:B------:R-:W-:Y:S01]  /*2a80*/  FMUL R136, R9, R144 ;  /* 0x0000009009887220 */ /* 0x000fe20000400000 */
[----:B------:R-:W-:Y:S01]  /*2a90*/  IMAD.IADD R159, R159, 0x1, R151 ;  /* 0x000000019f9f7824 */ /* 0x000fe200078e0297 */
[----:B------:R-:W-:Y:S02]  /*2aa0*/  IADD3 R154, P2, R154, R150, RZ ;  /* 0x000000969a9a7210 */ /* 0x000fe40007f5e0ff */
[----:B------:R-:W-:-:S03]  /*2ab0*/  FFMA R137, R137, R23, R136 ;  /* 0x0000001789897223 */ /* 0x000fc60000000088 */
[----:B------:R-:W-:Y:S01]  /*2ac0*/  IMAD.X R148, R159, 0x1, R149, P2 ;  /* 0x000000019f947824 */ /* 0x000fe200010e0695 */
[C---:B------:R-:W-:Y:S02]  /*2ad0*/  LEA R136, P2, R154.reuse, R14, 0x1 ;  /* 0x0000000e9a887211 */ /* 0x040fe400078408ff */
[----:B------:R-:W-:Y:S02]  /*2ae0*/  F2FP.BF16.F32.PACK_AB R9, RZ, R137 ;  /* 0x00000089ff09723e */ /* 0x000fe400000010ff */
[--C-:B------:R-:W-:Y:S02]  /*2af0*/  LEA.HI.X R137, R154, R15, R148.reuse, 0x1, P2 ;  /* 0x0000000f9a897211 */ /* 0x100fe400010f0c94 */
[----:B------:R-:W-:-:S05]  /*2b00*/  PRMT R148, R9, 0x7610, R148 ;  /* 0x0000761009947816 */ /* 0x000fca0000000094 */
[----:B------:R0:W-:Y:S04]  /*2b10*/  @P3 STG.E.U16 desc[UR56][R10.64+0x2], R148 ;  /* 0x000002940a003986 */ /* 0x0001e8000c101538 */
[----:B------:R-:W2:Y:S01]  /*2b20*/  @P1 LDG.E.LTC128B.U16 R146, desc[UR56][R136.64] ;  /* 0x0000003888921981 */ /* 0x000ea2000c1e1520 */
[----:B------:R-:W-:Y:S01]  /*2b30*/  IADD3 R12, P2, R12, R150, RZ ;  /* 0x000000960c0c7210 */ /* 0x000fe20007f5e0ff */
[----:B------:R-:W-:Y:S01]  /*2b40*/  BSSY B1, `(.L_x_33) ;  /* 0x0000011000017945 */ /* 0x000fe20003800000 */
[----:B------:R-:W-:-:S03]  /*2b50*/  ISETP.GT.AND P0, PT, R3, 0x8, P0 ;  /* 0x000000080300780c */ /* 0x000fc60000704270 */
[----:B------:R-:W-:Y:S02]  /*2b60*/  IMAD.X R13, R13, 0x1, R159, P2 ;  /* 0x000000010d0d7824 */ /* 0x000fe400010e069f */
[----:B------:R-:W-:Y:S01]  /*2b70*/  IMAD.WIDE.U32 R20, R147, R20, R12 ;  /* 0x0000001493147225 */ /* 0x000fe200078e000c */
[C---:B------:R-:W-:Y:S02]  /*2b80*/  SHF.L.U64.HI R13, R4.reuse, 0x4, R5 ;  /* 0x00000004040d7819 */ /* 0x040fe40000010205 */
[----:B------:R-:W-:Y:S01]  /*2b90*/  LEA R12, P2, R4, R10, 0x4 ;  /* 0x0000000a040c7211 */ /* 0x000fe200078420ff */
[----:B------:R-:W-:Y:S01]  /*2ba0*/  IMAD.IADD R5, R157, 0x1, R21 ;  /* 0x000000019d057824 */ /* 0x000fe200078e0215 */
[----:B------:R-:W-:-:S03]  /*2bb0*/  LEA R4, P3, R20, R14, 0x1 ;  /* 0x0000000e14047211 */ /* 0x000fc600078608ff */
[----:B------:R-:W-:Y:S01]  /*2bc0*/  IMAD.X R13, R13, 0x1, R11, P2 ;  /* 0x000000010d0d7824 */ /* 0x000fe200010e060b */
[----:B------:R-:W-:Y:S01]  /*2bd0*/  LEA.HI.X R5, R20, R15, R5, 0x1, P3 ;  /* 0x0000000f14057211 */ /* 0x000fe200018f0c05 */
[----:B--2---:R-:W-:-:S04]  /*2be0*/  IMAD.U32 R9, R146, 0x10000, RZ ;  /* 0x0001000092097824 */ /* 0x004fc800078e00ff */
[----:B------:R-:W-:-:S04]  /*2bf0*/  FMUL R9, R9, R144 ;  /* 0x0000009009097220 */ /* 0x000fc80000400000 */
[----:B------:R-:W-:-:S05]  /*2c00*/  FFMA R9, R138, R23, R9 ;  /* 0x000000178a097223 */ /* 0x000fca0000000009 */
[----:B------:R-:W-:-:S05]  /*2c10*/  F2FP.BF16.F32.PACK_AB R9, RZ, R9 ;  /* 0x00000009ff09723e */ /* 0x000fca00000010ff */
[----:B------:R0:W-:Y:S01]  /*2c20*/  @P1 STG.E.U16 desc[UR56][R12.64], R9 ;  /* 0x000000090c001986 */ /* 0x0001e2000c101538 */
[----:B------:R-:W-:Y:S05]  /*2c30*/  @!P0 BRA `(.L_x_34) ;  /* 0x0000000000048947 */ /* 0x000fea0003800000 */
[----:B------:R2:W5:Y:S02]  /*2c40*/  LDG.E.LTC128B.U16 R146, desc[UR56][R4.64+0x2] ;  /* 0x0000023804927981 */ /* 0x000564000c1e1520 */
.L_x_34:
[----:B------:R-:W-:Y:S05]  /*2c50*/  BSYNC B1 ;  /* 0x0000000000017941 */ /* 0x000fea0003800000 */
.L_x_33:
[----:B0----5:R-:W-:Y:S01]  /*2c60*/  IMAD.U32 R9, R146, 0x10000, RZ ;  /* 0x0001000092097824 */ /* 0x021fe200078e00ff */
[----:B------:R-:W-:Y:S01]  /*2c70*/  ISETP.GT.AND P1, PT, R8, 0x8, PT ;  /* 0x000000080800780c */ /* 0x000fe20003f24270 */
[----:B------:R-:W-:Y:S02]  /*2c80*/  BSSY B1, `(.L_x_35) ;  /* 0x0000008000017945 */ /* 0x000fe40003800000 */
[----:B------:R-:W-:Y:S01]  /*2c90*/  FMUL R14, R9, R144 ;  /* 0x00000090090e7220 */ /* 0x000fe20000400000 */
[----:B------:R-:W-:-:S03]  /*2ca0*/  ISETP.GT.AND P2, PT, R3, RZ, P1 ;  /* 0x000000ff0300720c */ /* 0x000fc60000f44270 */
[----:B------:R-:W-:-:S05]  /*2cb0*/  FFMA R14, R139, R23, R14 ;  /* 0x000000178b0e7223 */ /* 0x000fca000000000e */
[----:B------:R-:W-:-:S05]  /*2cc0*/  F2FP.BF16.F32.PACK_AB R14, RZ, R14 ;  /* 0x0000000eff0e723e */ /* 0x000fca00000010ff */
[----:B------:R0:W-:Y:S01]  /*2cd0*/  @P0 STG.E.U16 desc[UR56][R12.64+0x2], R14 ;  /* 0x0000020e0c000986 */ /* 0x0001e2000c101538 */
[----:B------:R-:W-:Y:S05]  /*2ce0*/  @!P2 BRA `(.L_x_36) ;  /* 0x000000000004a947 */ /* 0x000fea0003800000 */
[----:B------:R3:W5:Y:S02]  /*2cf0*/  LDG.E.LTC128B.U16 R146, desc[UR56][R6.64+0x10] ;  /* 0x0000103806927981 */ /* 0x000764000c1e1520 */
.L_x_36:
[----:B------:R-:W-:Y:S05]  /*2d00*/  BSYNC B1 ;  /* 0x0000000000017941 */ /* 0x000fea0003800000 */
.L_x_35:
[----:B-----5:R-:W-:Y:S01]  /*2d10*/  IMAD.U32 R9, R146, 0x10000, RZ ;  /* 0x0001000092097824 */ /* 0x020fe200078e00ff */
        /* <DEDUP_REMOVED lines=9> */
.L_x_38:
[----:B------:R-:W-:Y:S05]  /*2db0*/  BSYNC B1 ;  /* 0x0000000000017941 */ /* 0x000fea0003800000 */
.L_x_37:
[----:B----45:R-:W-:Y:S01]  /*2dc0*/  IMAD.U32 R9, R146, 0x10000, RZ ;  /* 0x0001000092097824 */ /* 0x030fe200078e00ff */
[----:B------:R-:W-:Y:S01]  /*2dd0*/  ISETP.GT.AND P1, PT, R3, 0x8, P1 ;  /* 0x000000080300780c */ /* 0x000fe20000f24270 */
[----:B------:R-:W-:Y:S02]  /*2de0*/  BSSY B1, `(.L_x_39) ;  /* 0x0000007000017945 */ /* 0x000fe40003800000 */
[----:B0-----:R-:W-:-:S04]  /*2df0*/  FMUL R14, R9, R144 ;  /* 0x00000090090e7220 */ /* 0x001fc80000400000 */
[----:B------:R-:W-:-:S05]  /*2e00*/  FFMA R14, R141, R23, R14 ;  /* 0x000000178d0e7223 */ /* 0x000fca000000000e */
[----:B------:R-:W-:-:S05]  /*2e10*/  F2FP.BF16.F32.PACK_AB R14, RZ, R14 ;  /* 0x0000000eff0e723e */ /* 0x000fca00000010ff */
[----:B------:R0:W-:Y:S01]  /*2e20*/  @P3 STG.E.U16 desc[UR56][R10.64+0x12], R14 ;  /* 0x0000120e0a003986 */ /* 0x0001e2000c101538 */
[----:B------:R-:W-:Y:S05]  /*2e30*/  @!P1 BRA `(.L_x_40) ;  /* 0x0000000000049947 */ /* 0x000fea0003800000 */
[----:B------:R4:W5:Y:S02]  /*2e40*/  LDG.E.LTC128B.U16 R146, desc[UR56][R4.64+0x10] ;  /* 0x0000103804927981 */ /* 0x000964000c1e1520 */
.L_x_40:
[----:B------:R-:W-:Y:S05]  /*2e50*/  BSYNC B1 ;  /* 0x0000000000017941 */ /* 0x000fea0003800000 */
.L_x_39:
[----:B-----5:R-:W-:Y:S01]  /*2e60*/  IMAD.U32 R9, R146, 0x10000, RZ ;  /* 0x0001000092097824 */ /* 0x020fe200078e00ff */
[----:B------:R-:W-:Y:S01]  /*2e70*/  ISETP.GT.AND P0, PT, R3, 0x8, P0 ;  /* 0x000000080300780c */ /* 0x000fe20000704270 */
[----:B------:R-:W-:Y:S02]  /*2e80*/  BSSY B1, `(.L_x_41) ;  /* 0x0000007000017945 */ /* 0x000fe40003800000 */
[----:B------:R-:W-:-:S04]  /*2e90*/  FMUL R9, R9, R144 ;  /* 0x0000009009097220 */ /* 0x000fc80000400000 */
[----:B------:R-:W-:-:S05]  /*2ea0*/  FFMA R9, R142, R23, R9 ;  /* 0x000000178e097223 */ /* 0x000fca0000000009 */
[----:B------:R-:W-:-:S05]  /*2eb0*/  F2FP.BF16.F32.PACK_AB R9, RZ, R9 ;  /* 0x00000009ff09723e */ /* 0x000fca00000010ff */
[----:B------:R0:W-:Y:S01]  /*2ec0*/  @P1 STG.E.U16 desc[UR56][R12.64+0x10], R9 ;  /* 0x000010090c001986 */ /* 0x0001e2000c101538 */
[----:B------:R-:W-:Y:S05]  /*2ed0*/  @!P0 BRA `(.L_x_42) ;  /* 0x0000000000048947 */ /* 0x000fea0003800000 */
[----:B------:R0:W5:Y:S02]  /*2ee0*/  LDG.E.LTC128B.U16 R146, desc[UR56][R4.64+0x12] ;  /* 0x0000123804927981 */ /* 0x000164000c1e1520 */
.L_x_42:
[----:B------:R-:W-:Y:S05]  /*2ef0*/  BSYNC B1 ;  /* 0x0000000000017941 */ /* 0x000fea0003800000 */
.L_x_41:
        /* <DEDUP_REMOVED lines=10> */
.L_x_44:
[----:B------:R-:W-:Y:S05]  /*2fa0*/  BSYNC B1 ;  /* 0x0000000000017941 */ /* 0x000fea0003800000 */
.L_x_43:
        /* <DEDUP_REMOVED lines=10> */
.L_x_46:
[----:B------:R-:W-:Y:S05]  /*3050*/  BSYNC B1 ;  /* 0x0000000000017941 */ /* 0x000fea0003800000 */
.L_x_45:
[----:B0----5:R-:W-:Y:S01]  /*3060*/  IMAD.U32 R9, R146, 0x10000, RZ ;  /* 0x0001000092097824 */ /* 0x021fe200078e00ff */
        /* <DEDUP_REMOVED lines=8> */
.L_x_48:
[----:B------:R-:W-:Y:S05]  /*30f0*/  BSYNC B1 ;  /* 0x0000000000017941 */ /* 0x000fea0003800000 */
.L_x_47:
        /* <DEDUP_REMOVED lines=9> */
.L_x_50:
[----:B------:R-:W-:Y:S05]  /*3190*/  BSYNC B1 ;  /* 0x0000000000017941 */ /* 0x000fea0003800000 */
.L_x_49:
        /* <DEDUP_REMOVED lines=10> */
.L_x_52:
[----:B------:R-:W-:Y:S05]  /*3240*/  BSYNC B1 ;  /* 0x0000000000017941 */ /* 0x000fea0003800000 */
.L_x_51:
        /* <DEDUP_REMOVED lines=10> */
.L_x_54:
[----:B------:R-:W-:Y:S05]  /*32f0*/  BSYNC B1 ;  /* 0x0000000000017941 */ /* 0x000fea0003800000 */
.L_x_53:
        /* <DEDUP_REMOVED lines=9> */
.L_x_56:
[----:B------:R-:W-:Y:S05]  /*3390*/  BSYNC B1 ;  /* 0x0000000000017941 */ /* 0x000fea0003800000 */
.L_x_55:
        /* <DEDUP_REMOVED lines=9> */
.L_x_58:
[----:B------:R-:W-:Y:S05]  /*3430*/  BSYNC B1 ;  /* 0x0000000000017941 */ /* 0x000fea0003800000 */
.L_x_57:
        /* <DEDUP_REMOVED lines=10> */
.L_x_60:
[----:B------:R-:W-:Y:S05]  /*34e0*/  BSYNC B1 ;  /* 0x0000000000017941 */ /* 0x000fea0003800000 */
.L_x_59:
        /* <DEDUP_REMOVED lines=10> */
.L_x_62:
[----:B------:R-:W-:Y:S05]  /*3590*/  BSYNC B1 ;  /* 0x0000000000017941 */ /* 0x000fea0003800000 */
.L_x_61:
        /* <DEDUP_REMOVED lines=9> */
.L_x_64:
[----:B------:R-:W-:Y:S05]  /*3630*/  BSYNC B1 ;  /* 0x0000000000017941 */ /* 0x000fea0003800000 */
.L_x_63:
        /* <DEDUP_REMOVED lines=9> */
.L_x_66:
[----:B------:R-:W-:Y:S05]  /*36d0*/  BSYNC B1 ;  /* 0x0000000000017941 */ /* 0x000fea0003800000 */
.L_x_65:
        /* <DEDUP_REMOVED lines=10> */
.L_x_68:
[----:B------:R-:W-:Y:S05]  /*3780*/  BSYNC B1 ;  /* 0x0000000000017941 */ /* 0x000fea0003800000 */
.L_x_67:
        /* <DEDUP_REMOVED lines=10> */
.L_x_70:
[----:B------:R-:W-:Y:S05]  /*3830*/  BSYNC B1 ;  /* 0x0000000000017941 */ /* 0x000fea0003800000 */
.L_x_69:
        /* <DEDUP_REMOVED lines=9> */
.L_x_72:
[----:B------:R-:W-:Y:S05]  /*38d0*/  BSYNC B1 ;  /* 0x0000000000017941 */ /* 0x000fea0003800000 */
.L_x_71:
        /* <DEDUP_REMOVED lines=9> */
.L_x_74:
[----:B------:R-:W-:Y:S05]  /*3970*/  BSYNC B1 ;  /* 0x0000000000017941 */ /* 0x000fea0003800000 */
.L_x_73:
        /* <DEDUP_REMOVED lines=10> */
.L_x_76:
[----:B------:R-:W-:Y:S05]  /*3a20*/  BSYNC B1 ;  /* 0x0000000000017941 */ /* 0x000fea0003800000 */
.L_x_75:
        /* <DEDUP_REMOVED lines=10> */
.L_x_78:
[----:B------:R-:W-:Y:S05]  /*3ad0*/  BSYNC B1 ;  /* 0x0000000000017941 */ /* 0x000fea0003800000 */
.L_x_77:
        /* <DEDUP_REMOVED lines=9> */
.L_x_80:
[----:B------:R-:W-:Y:S05]  /*3b70*/  BSYNC B1 ;  /* 0x0000000000017941 */ /* 0x000fea0003800000 */
.L_x_79:
        /* <DEDUP_REMOVED lines=9> */
.L_x_82:
[----:B------:R-:W-:Y:S05]  /*3c10*/  BSYNC B1 ;  /* 0x0000000000017941 */ /* 0x000fea0003800000 */
.L_x_81:
        /* <DEDUP_REMOVED lines=10> */
.L_x_84:
[----:B------:R-:W-:Y:S05]  /*3cc0*/  BSYNC B1 ;  /* 0x0000000000017941 */ /* 0x000fea0003800000 */
.L_x_83:
        /* <DEDUP_REMOVED lines=10> */
.L_x_86:
[----:B------:R-:W-:Y:S05]  /*3d70*/  BSYNC B1 ;  /* 0x0000000000017941 */ /* 0x000fea0003800000 */
.L_x_85:
        /* <DEDUP_REMOVED lines=9> */
.L_x_88:
[----:B------:R-:W-:Y:S05]  /*3e10*/  BSYNC B1 ;  /* 0x0000000000017941 */ /* 0x000fea0003800000 */
.L_x_87:
        /* <DEDUP_REMOVED lines=9> */
.L_x_90:
[----:B------:R-:W-:Y:S05]  /*3eb0*/  BSYNC B1 ;  /* 0x0000000000017941 */ /* 0x000fea0003800000 */
.L_x_89:
        /* <DEDUP_REMOVED lines=10> */
.L_x_92:
[----:B------:R-:W-:Y:S05]  /*3f60*/  BSYNC B1 ;  /* 0x0000000000017941 */ /* 0x000fea0003800000 */
.L_x_91:
        /* <DEDUP_REMOVED lines=10> */
.L_x_94:
[----:B------:R-:W-:Y:S05]  /*4010*/  BSYNC B1 ;  /* 0x0000000000017941 */ /* 0x000fea0003800000 */
.L_x_93:
        /* <DEDUP_REMOVED lines=9> */
.L_x_96:
[----:B------:R-:W-:Y:S05]  /*40b0*/  BSYNC B1 ;  /* 0x0000000000017941 */ /* 0x000fea0003800000 */
.L_x_95:
        /* <DEDUP_REMOVED lines=9> */
.L_x_98:
[----:B------:R-:W-:Y:S05]  /*4150*/  BSYNC B1 ;  /* 0x0000000000017941 */ /* 0x000fea0003800000 */
.L_x_97:
        /* <DEDUP_REMOVED lines=10> */
.L_x_100:
[----:B------:R-:W-:Y:S05]  /*4200*/  BSYNC B1 ;  /* 0x0000000000017941 */ /* 0x000fea0003800000 */
.L_x_99:
        /* <DEDUP_REMOVED lines=10> */
.L_x_102:
[----:B------:R-:W-:Y:S05]  /*42b0*/  BSYNC B1 ;  /* 0x0000000000017941 */ /* 0x000fea0003800000 */
.L_x_101:
        /* <DEDUP_REMOVED lines=9> */
.L_x_104:
[----:B------:R-:W-:Y:S05]  /*4350*/  BSYNC B1 ;  /* 0x0000000000017941 */ /* 0x000fea0003800000 */
.L_x_103:
        /* <DEDUP_REMOVED lines=9> */
.L_x_106:
[----:B------:R-:W-:Y:S05]  /*43f0*/  BSYNC B1 ;  /* 0x0000000000017941 */ /* 0x000fea0003800000 */
.L_x_105:
        /* <DEDUP_REMOVED lines=10> */
.L_x_108:
[----:B------:R-:W-:Y:S05]  /*44a0*/  BSYNC B1 ;  /* 0x0000000000017941 */ /* 0x000fea0003800000 */
.L_x_107:
        /* <DEDUP_REMOVED lines=10> */
.L_x_110:
[----:B------:R-:W-:Y:S05]  /*4550*/  BSYNC B1 ;  /* 0x0000000000017941 */ /* 0x000fea0003800000 */
.L_x_109:
        /* <DEDUP_REMOVED lines=9> */
.L_x_112:
[----:B------:R-:W-:Y:S05]  /*45f0*/  BSYNC B1 ;  /* 0x0000000000017941 */ /* 0x000fea0003800000 */
.L_x_111:
        /* <DEDUP_REMOVED lines=9> */
.L_x_114:
[----:B------:R-:W-:Y:S05]  /*4690*/  BSYNC B1 ;  /* 0x0000000000017941 */ /* 0x000fea0003800000 */
.L_x_113:
        /* <DEDUP_REMOVED lines=10> */
.L_x_116:
[----:B------:R-:W-:Y:S05]  /*4740*/  BSYNC B1 ;  /* 0x0000000000017941 */ /* 0x000fea0003800000 */
.L_x_115:
        /* <DEDUP_REMOVED lines=10> */
.L_x_118:
[----:B------:R-:W-:Y:S05]  /*47f0*/  BSYNC B1 ;  /* 0x0000000000017941 */ /* 0x000fea0003800000 */
.L_x_117:
        /* <DEDUP_REMOVED lines=9> */
.L_x_120:
[----:B------:R-:W-:Y:S05]  /*4890*/  BSYNC B1 ;  /* 0x0000000000017941 */ /* 0x000fea0003800000 */
.L_x_119:
        /* <DEDUP_REMOVED lines=9> */
.L_x_122:
[----:B------:R-:W-:Y:S05]  /*4930*/  BSYNC B1 ;  /* 0x0000000000017941 */ /* 0x000fea0003800000 */
.L_x_121:
        /* <DEDUP_REMOVED lines=10> */
.L_x_124:
[----:B------:R-:W-:Y:S05]  /*49e0*/  BSYNC B1 ;  /* 0x0000000000017941 */ /* 0x000fea0003800000 */
.L_x_123:
        /* <DEDUP_REMOVED lines=10> */
.L_x_126:
[----:B------:R-:W-:Y:S05]  /*4a90*/  BSYNC B1 ;  /* 0x0000000000017941 */ /* 0x000fea0003800000 */
.L_x_125:
        /* <DEDUP_REMOVED lines=9> */
.L_x_128:
[----:B------:R-:W-:Y:S05]  /*4b30*/  BSYNC B1 ;  /* 0x0000000000017941 */ /* 0x000fea0003800000 */
.L_x_127:
        /* <DEDUP_REMOVED lines=9> */
.L_x_130:
[----:B------:R-:W-:Y:S05]  /*4bd0*/  BSYNC B1 ;  /* 0x0000000000017941 */ /* 0x000fea0003800000 */
.L_x_129:
        /* <DEDUP_REMOVED lines=10> */
.L_x_132:
[----:B------:R-:W-:Y:S05]  /*4c80*/  BSYNC B1 ;  /* 0x0000000000017941 */ /* 0x000fea0003800000 */
.L_x_131:
        /* <DEDUP_REMOVED lines=10> */
.L_x_134:
[----:B------:R-:W-:Y:S05]  /*4d30*/  BSYNC B1 ;  /* 0x0000000000017941 */ /* 0x000fea0003800000 */
.L_x_133:
        /* <DEDUP_REMOVED lines=9> */
.L_x_136:
[----:B------:R-:W-:Y:S05]  /*4dd0*/  BSYNC B1 ;  /* 0x0000000000017941 */ /* 0x000fea0003800000 */
.L_x_135:
        /* <DEDUP_REMOVED lines=9> */
.L_x_138:
[----:B------:R-:W-:Y:S05]  /*4e70*/  BSYNC B1 ;  /* 0x0000000000017941 */ /* 0x000fea0003800000 */
.L_x_137:
        /* <DEDUP_REMOVED lines=10> */
.L_x_140:
[----:B------:R-:W-:Y:S05]  /*4f20*/  BSYNC B1 ;  /* 0x0000000000017941 */ /* 0x000fea0003800000 */
.L_x_139:
        /* <DEDUP_REMOVED lines=10> */
.L_x_142:
[----:B------:R-:W-:Y:S05]  /*4fd0*/  BSYNC B1 ;  /* 0x0000000000017941 */ /* 0x000fea0003800000 */
.L_x_141:
        /* <DEDUP_REMOVED lines=9> */
.L_x_144:
[----:B------:R-:W-:Y:S05]  /*5070*/  BSYNC B1 ;  /* 0x0000000000017941 */ /* 0x000fea0003800000 */
.L_x_143:
        /* <DEDUP_REMOVED lines=9> */
.L_x_146:
[----:B------:R-:W-:Y:S05]  /*5110*/  BSYNC B1 ;  /* 0x0000000000017941 */ /* 0x000fea0003800000 */
.L_x_145:
        /* <DEDUP_REMOVED lines=10> */
.L_x_148:
[----:B------:R-:W-:Y:S05]  /*51c0*/  BSYNC B1 ;  /* 0x0000000000017941 */ /* 0x000fea0003800000 */
.L_x_147:
        /* <DEDUP_REMOVED lines=10> */
.L_x_150:
[----:B------:R-:W-:Y:S05]  /*5270*/  BSYNC B1 ;  /* 0x0000000000017941 */ /* 0x000fea0003800000 */
.L_x_149:
        /* <DEDUP_REMOVED lines=9> */
.L_x_152:
[----:B------:R-:W-:Y:S05]  /*5310*/  BSYNC B1 ;  /* 0x0000000000017941 */ /* 0x000fea0003800000 */
.L_x_151:
        /* <DEDUP_REMOVED lines=9> */
.L_x_154:
[----:B------:R-:W-:Y:S05]  /*53b0*/  BSYNC B1 ;  /* 0x0000000000017941 */ /* 0x000fea0003800000 */
.L_x_153:
        /* <DEDUP_REMOVED lines=10> */
.L_x_156:
[----:B------:R-:W-:Y:S05]  /*5460*/  BSYNC B1 ;  /* 0x0000000000017941 */ /* 0x000fea0003800000 */
.L_x_155:
        /* <DEDUP_REMOVED lines=10> */
.L_x_158:
[----:B------:R-:W-:Y:S05]  /*5510*/  BSYNC B1 ;  /* 0x0000000000017941 */ /* 0x000fea0003800000 */
.L_x_157:
        /* <DEDUP_REMOVED lines=9> */
.L_x_160:
[----:B------:R-:W-:Y:S05]  /*55b0*/  BSYNC B1 ;  /* 0x0000000000017941 */ /* 0x000fea0003800000 */
.L_x_159:
        /* <DEDUP_REMOVED lines=9> */
.L_x_162:
[----:B------:R-:W-:Y:S05]  /*5650*/  BSYNC B1 ;  /* 0x0000000000017941 */ /* 0x000fea0003800000 */
.L_x_161:
        /* <DEDUP_REMOVED lines=10> */
.L_x_164:
[----:B------:R-:W-:Y:S05]  /*5700*/  BSYNC B1 ;  /* 0x0000000000017941 */ /* 0x000fea0003800000 */
.L_x_163:
        /* <DEDUP_REMOVED lines=10> */
.L_x_166:
[----:B------:R-:W-:Y:S05]  /*57b0*/  BSYNC B1 ;  /* 0x0000000000017941 */ /* 0x000fea0003800000 */
.L_x_165:
        /* <DEDUP_REMOVED lines=9> */
.L_x_168:
[----:B------:R-:W-:Y:S05]  /*5850*/  BSYNC B1 ;  /* 0x0000000000017941 */ /* 0x000fea0003800000 */
.L_x_167:
        /* <DEDUP_REMOVED lines=9> */
.L_x_170:
[----:B------:R-:W-:Y:S05]  /*58f0*/  BSYNC B1 ;  /* 0x0000000000017941 */ /* 0x000fea0003800000 */
.L_x_169:
        /* <DEDUP_REMOVED lines=10> */
.L_x_172:
[----:B------:R-:W-:Y:S05]  /*59a0*/  BSYNC B1 ;  /* 0x0000000000017941 */ /* 0x000fea0003800000 */
.L_x_171:
        /* <DEDUP_REMOVED lines=10> */
.L_x_174:
[----:B------:R-:W-:Y:S05]  /*5a50*/  BSYNC B1 ;  /* 0x0000000000017941 */ /* 0x000fea0003800000 */
.L_x_173:
        /* <DEDUP_REMOVED lines=9> */
.L_x_176:
[----:B------:R-:W-:Y:S05]  /*5af0*/  BSYNC B1 ;  /* 0x0000000000017941 */ /* 0x000fea0003800000 */
.L_x_175:
        /* <DEDUP_REMOVED lines=9> */
.L_x_178:
[----:B------:R-:W-:Y:S05]  /*5b90*/  BSYNC B1 ;  /* 0x0000000000017941 */ /* 0x000fea0003800000 */
.L_x_177:
        /* <DEDUP_REMOVED lines=10> */
.L_x_180:
[----:B------:R-:W-:Y:S05]  /*5c40*/  BSYNC B1 ;  /* 0x0000000000017941 */ /* 0x000fea0003800000 */
.L_x_179:
        /* <DEDUP_REMOVED lines=10> */
.L_x_182:
[----:B------:R-:W-:Y:S05]  /*5cf0*/  BSYNC B1 ;  /* 0x0000000000017941 */ /* 0x000fea0003800000 */
.L_x_181:
        /* <DEDUP_REMOVED lines=9> */
.L_x_184:
[----:B------:R-:W-:Y:S05]  /*5d90*/  BSYNC B1 ;  /* 0x0000000000017941 */ /* 0x000fea0003800000 */
.L_x_183:
        /* <DEDUP_REMOVED lines=9> */
.L_x_186:
[----:B------:R-:W-:Y:S05]  /*5e30*/  BSYNC B1 ;  /* 0x0000000000017941 */ /* 0x000fea0003800000 */
.L_x_185:
        /* <DEDUP_REMOVED lines=10> */
.L_x_188:
[----:B------:R-:W-:Y:S05]  /*5ee0*/  BSYNC B1 ;  /* 0x0000000000017941 */ /* 0x000fea0003800000 */
.L_x_187:
        /* <DEDUP_REMOVED lines=10> */
.L_x_190:
[----:B------:R-:W-:Y:S05]  /*5f90*/  BSYNC B1 ;  /* 0x0000000000017941 */ /* 0x000fea0003800000 */
.L_x_189:
        /* <DEDUP_REMOVED lines=9> */
.L_x_192:
[----:B------:R-:W-:Y:S05]  /*6030*/  BSYNC B1 ;  /* 0x0000000000017941 */ /* 0x000fea0003800000 */
.L_x_191:
        /* <DEDUP_REMOVED lines=9> */
.L_x_194:
[----:B------:R-:W-:Y:S05]  /*60d0*/  BSYNC B1 ;  /* 0x0000000000017941 */ /* 0x000fea0003800000 */
.L_x_193:
        /* <DEDUP_REMOVED lines=10> */
.L_x_196:
[----:B------:R-:W-:Y:S05]  /*6180*/  BSYNC B1 ;  /* 0x0000000000017941 */ /* 0x000fea0003800000 */
.L_x_195:
        /* <DEDUP_REMOVED lines=10> */
.L_x_198:
[----:B------:R-:W-:Y:S05]  /*6230*/  BSYNC B1 ;  /* 0x0000000000017941 */ /* 0x000fea0003800000 */
.L_x_197:
        /* <DEDUP_REMOVED lines=9> */
.L_x_200:
[----:B------:R-:W-:Y:S05]  /*62d0*/  BSYNC B1 ;  /* 0x0000000000017941 */ /* 0x000fea0003800000 */
.L_x_199:
        /* <DEDUP_REMOVED lines=9> */
.L_x_202:
[----:B------:R-:W-:Y:S05]  /*6370*/  BSYNC B1 ;  /* 0x0000000000017941 */ /* 0x000fea0003800000 */
.L_x_201:
        /* <DEDUP_REMOVED lines=10> */
.L_x_204:
[----:B------:R-:W-:Y:S05]  /*6420*/  BSYNC B1 ;  /* 0x0000000000017941 */ /* 0x000fea0003800000 */
.L_x_203:
        /* <DEDUP_REMOVED lines=10> */
.L_x_206:
[----:B------:R-:W-:Y:S05]  /*64d0*/  BSYNC B1 ;  /* 0x0000000000017941 */ /* 0x000fea0003800000 */
.L_x_205:
        /* <DEDUP_REMOVED lines=9> */
.L_x_208:
[----:B------:R-:W-:Y:S05]  /*6570*/  BSYNC B1 ;  /* 0x0000000000017941 */ /* 0x000fea0003800000 */
.L_x_207:
        /* <DEDUP_REMOVED lines=9> */
.L_x_210:
[----:B------:R-:W-:Y:S05]  /*6610*/  BSYNC B1 ;  /* 0x0000000000017941 */ /* 0x000fea0003800000 */
.L_x_209:
        /* <DEDUP_REMOVED lines=10> */
.L_x_212:
[----:B------:R-:W-:Y:S05]  /*66c0*/  BSYNC B1 ;  /* 0x0000000000017941 */ /* 0x000fea0003800000 */
.L_x_211:
        /* <DEDUP_REMOVED lines=10> */
.L_x_214:
[----:B------:R-:W-:Y:S05]  /*6770*/  BSYNC B1 ;  /* 0x0000000000017941 */ /* 0x000fea0003800000 */
.L_x_213:
        /* <DEDUP_REMOVED lines=9> */
.L_x_216:
[----:B------:R-:W-:Y:S05]  /*6810*/  BSYNC B1 ;  /* 0x0000000000017941 */ /* 0x000fea0003800000 */
.L_x_215:
        /* <DEDUP_REMOVED lines=9> */
.L_x_218:
[----:B------:R-:W-:Y:S05]  /*68b0*/  BSYNC B1 ;  /* 0x0000000000017941 */ /* 0x000fea0003800000 */
.L_x_217:
        /* <DEDUP_REMOVED lines=10> */
.L_x_220:
[----:B------:R-:W-:Y:S05]  /*6960*/  BSYNC B1 ;  /* 0x0000000000017941 */ /* 0x000fea0003800000 */
.L_x_219:
        /* <DEDUP_REMOVED lines=10> */
.L_x_222:
[----:B------:R-:W-:Y:S05]  /*6a10*/  BSYNC B1 ;  /* 0x0000000000017941 */ /* 0x000fea0003800000 */
.L_x_221:
        /* <DEDUP_REMOVED lines=9> */
.L_x_224:
[----:B------:R-:W-:Y:S05]  /*6ab0*/  BSYNC B1 ;  /* 0x0000000000017941 */ /* 0x000fea0003800000 */
.L_x_223:
        /* <DEDUP_REMOVED lines=9> */
.L_x_226:
[----:B------:R-:W-:Y:S05]  /*6b50*/  BSYNC B1 ;  /* 0x0000000000017941 */ /* 0x000fea0003800000 */
.L_x_225:
        /* <DEDUP_REMOVED lines=10> */
.L_x_228:
[----:B------:R-:W-:Y:S05]  /*6c00*/  BSYNC B1 ;  /* 0x0000000000017941 */ /* 0x000fea0003800000 */
.L_x_227:
        /* <DEDUP_REMOVED lines=10> */
.L_x_230:
[----:B------:R-:W-:Y:S05]  /*6cb0*/  BSYNC B1 ;  /* 0x0000000000017941 */ /* 0x000fea0003800000 */
.L_x_229:
        /* <DEDUP_REMOVED lines=9> */
.L_x_232:
[----:B------:R-:W-:Y:S05]  /*6d50*/  BSYNC B1 ;  /* 0x0000000000017941 */ /* 0x000fea0003800000 */
.L_x_231:
        /* <DEDUP_REMOVED lines=9> */
.L_x_234:
[----:B------:R-:W-:Y:S05]  /*6df0*/  BSYNC B1 ;  /* 0x0000000000017941 */ /* 0x000fea0003800000 */
.L_x_233:
        /* <DEDUP_REMOVED lines=10> */
.L_x_236:
[----:B------:R-:W-:Y:S05]  /*6ea0*/  BSYNC B1 ;  /* 0x0000000000017941 */ /* 0x000fea0003800000 */
.L_x_235:
        /* <DEDUP_REMOVED lines=10> */
.L_x_238:
[----:B------:R-:W-:Y:S05]  /*6f50*/  BSYNC B1 ;  /* 0x0000000000017941 */ /* 0x000fea0003800000 */
.L_x_237:
        /* <DEDUP_REMOVED lines=9> */
.L_x_240:
[----:B------:R-:W-:Y:S05]  /*6ff0*/  BSYNC B1 ;  /* 0x0000000000017941 */ /* 0x000fea0003800000 */
.L_x_239:
        /* <DEDUP_REMOVED lines=9> */
.L_x_242:
[----:B------:R-:W-:Y:S05]  /*7090*/  BSYNC B1 ;  /* 0x0000000000017941 */ /* 0x000fea0003800000 */
.L_x_241:
        /* <DEDUP_REMOVED lines=10> */
.L_x_244:
[----:B------:R-:W-:Y:S05]  /*7140*/  BSYNC B1 ;  /* 0x0000000000017941 */ /* 0x000fea0003800000 */
.L_x_243:
        /* <DEDUP_REMOVED lines=10> */
.L_x_246:
[----:B------:R-:W-:Y:S05]  /*71f0*/  BSYNC B1 ;  /* 0x0000000000017941 */ /* 0x000fea0003800000 */
.L_x_245:
        /* <DEDUP_REMOVED lines=9> */
.L_x_248:
[----:B------:R-:W-:Y:S05]  /*7290*/  BSYNC B1 ;  /* 0x0000000000017941 */ /* 0x000fea0003800000 */
.L_x_247:
        /* <DEDUP_REMOVED lines=9> */
.L_x_250:
[----:B------:R-:W-:Y:S05]  /*7330*/  BSYNC B1 ;  /* 0x0000000000017941 */ /* 0x000fea0003800000 */
.L_x_249:
        /* <DEDUP_REMOVED lines=10> */
.L_x_252:
[----:B------:R-:W-:Y:S05]  /*73e0*/  BSYNC B1 ;  /* 0x0000000000017941 */ /* 0x000fea0003800000 */
.L_x_251:
        /* <DEDUP_REMOVED lines=10> */
.L_x_254:
[----:B------:R-:W-:Y:S05]  /*7490*/  BSYNC B1 ;  /* 0x0000000000017941 */ /* 0x000fea0003800000 */
.L_x_253:
        /* <DEDUP_REMOVED lines=9> */
.L_x_256:
[----:B------:R-:W-:Y:S05]  /*7530*/  BSYNC B1 ;  /* 0x0000000000017941 */ /* 0x000fea0003800000 */
.L_x_255:
        /* <DEDUP_REMOVED lines=9> */
.L_x_258:
[----:B------:R-:W-:Y:S05]  /*75d0*/  BSYNC B1 ;  /* 0x0000000000017941 */ /* 0x000fea0003800000 */
.L_x_257:
        /* <DEDUP_REMOVED lines=10> */
.L_x_260:
[----:B------:R-:W-:Y:S05]  /*7680*/  BSYNC B1 ;  /* 0x0000000000017941 */ /* 0x000fea0003800000 */
.L_x_259:
[----:B-----5:R-:W-:Y:S01]  /*7690*/  IMAD.U32 R9, R146, 0x10000, RZ ;  /* 0x0001000092097824 */ /* 0x020fe200078e00ff */
[----:B------:R-:W-:Y:S01]  /*76a0*/  ISETP.GT.AND P0, PT, R8, 0xe9, PT ;  /* 0x000000e90800780c */ /* 0x000fe20003f04270 */
[----:B------:R-:W-:Y:S01]  /*76b0*/  @P2 IMAD.MOV.U32 R8, RZ, RZ, R10 ;  /* 0x000000ffff082224 */ /* 0x000fe200078e000a */
[----:B------:R-:W-:Y:S01]  /*76c0*/  BSSY B1, `(.L_x_261) ;  /* 0x000000a000017945 */ /* 0x000fe20003800000 */
[----:B------:R-:W-:Y:S01]  /*76d0*/  FMUL R9, R9, R144 ;  /* 0x0000009009097220 */ /* 0x000fe20000400000 */
[----:B------:R-:W-:-:S03]  /*76e0*/  ISETP.GT.AND P3, PT, R3, RZ, P0 ;  /* 0x000000ff0300720c */ /* 0x000fc60000764270 */
[----:B------:R-:W-:-:S05]  /*76f0*/  FFMA R9, R28, R23, R9 ;  /* 0x000000171c097223 */ /* 0x000fca0000000009 */
[----:B------:R-:W-:-:S04]  /*7700*/  F2FP.BF16.F32.PACK_AB R9, RZ, R9 ;  /* 0x00000009ff09723e */ /* 0x000fc800000010ff */
[----:B0-----:R-:W-:Y:S01]  /*7710*/  PRMT R14, R9, 0x7610, R14 ;  /* 0x00007610090e7816 */ /* 0x001fe2000000000e */
[----:B------:R-:W-:-:S05]  /*7720*/  @P2 IMAD.MOV.U32 R9, RZ, RZ, R11 ;  /* 0x000000ffff092224 */ /* 0x000fca00078e000b */
[----:B------:R0:W-:Y:S01]  /*7730*/  @P2 STG.E.U16 desc[UR56][R8.64+0x1d0], R14 ;  /* 0x0001d00e08002986 */ /* 0x0001e2000c101538 */
[----:B------:R-:W-:Y:S05]  /*7740*/  @!P3 BRA `(.L_x_262) ;  /* 0x000000000004b947 */ /* 0x000fea0003800000 */
[----:B------:R0:W5:Y:S02]  /*7750*/  LDG.E.LTC128B.U16 R146, desc[UR56][R6.64+0x1d2] ;  /* 0x0001d23806927981 */ /* 0x000164000c1e1520 */
.L_x_262:
[----:B------:R-:W-:Y:S05]  /*7760*/  BSYNC B1 ;  /* 0x0000000000017941 */ /* 0x000fea0003800000 */
.L_x_261:
[----:B01-3-5:R-:W-:Y:S01]  /*7770*/  IMAD.U32 R7, R146, 0x10000, RZ ;  /* 0x0001000092077824 */ /* 0x02bfe200078e00ff */
        /* <DEDUP_REMOVED lines=8> */
.L_x_264:
[----:B------:R-:W-:Y:S05]  /*7800*/  BSYNC B1 ;  /* 0x0000000000017941 */ /* 0x000fea0003800000 */
.L_x_263:
[----:B-----5:R-:W-:Y:S01]  /*7810*/  IMAD.U32 R7, R146, 0x10000, RZ ;  /* 0x0001000092077824 */ /* 0x020fe200078e00ff */
[----:B------:R-:W-:Y:S01]  /*7820*/  ISETP.GT.AND P0, PT, R3, 0x8, P0 ;  /* 0x000000080300780c */ /* 0x000fe20000704270 */
[----:B0-----:R-:W-:Y:S01]  /*7830*/  @P1 IMAD.MOV.U32 R6, RZ, RZ, R12 ;  /* 0x000000ffff061224 */ /* 0x001fe200078e000c */
[----:B------:R-:W-:Y:S01]  /*7840*/  BSSY B1, `(.L_x_265) ;  /* 0x0000009000017945 */ /* 0x000fe20003800000 */
[----:B------:R-:W-:-:S04]  /*7850*/  FMUL R7, R7, R144 ;  /* 0x0000009007077220 */ /* 0x000fc80000400000 */
[----:B------:R-:W-:-:S05]  /*7860*/  FFMA R7, R30, R23, R7 ;  /* 0x000000171e077223 */ /* 0x000fca0000000007 */
[----:B------:R-:W-:-:S04]  /*7870*/  F2FP.BF16.F32.PACK_AB R7, RZ, R7 ;  /* 0x00000007ff07723e */ /* 0x000fc800000010ff */
[----:B------:R-:W-:Y:S01]  /*7880*/  PRMT R8, R7, 0x7610, R8 ;  /* 0x0000761007087816 */ /* 0x000fe20000000008 */
[----:B------:R-:W-:-:S05]  /*7890*/  @P1 IMAD.MOV.U32 R7, RZ, RZ, R13 ;  /* 0x000000ffff071224 */ /* 0x000fca00078e000d */
[----:B------:R0:W-:Y:S01]  /*78a0*/  @P1 STG.E.U16 desc[UR56][R6.64+0x1d0], R8 ;  /* 0x0001d00806001986 */ /* 0x0001e2000c101538 */
[----:B------:R-:W-:Y:S05]  /*78b0*/  @!P0 BRA `(.L_x_266) ;  /* 0x0000000000048947 */ /* 0x000fea0003800000 */
[----:B------:R3:W5:Y:S02]  /*78c0*/  LDG.E.LTC128B.U16 R146, desc[UR56][R4.64+0x1d2] ;  /* 0x0001d23804927981 */ /* 0x000764000c1e1520 */
.L_x_266:
[----:B------:R-:W-:Y:S05]  /*78d0*/  BSYNC B1 ;  /* 0x0000000000017941 */ /* 0x000fea0003800000 */
.L_x_265:
[----:B------:R-:W-:Y:S05]  /*78e0*/  @!P0 BRA `(.L_x_267) ;  /* 0x0000002800708947 */ /* 0x000fea0003800000 */
[----:B-----5:R-:W-:-:S04]  /*78f0*/  IMAD.U32 R3, R146, 0x10000, RZ ;  /* 0x0001000092037824 */ /* 0x020fc800078e00ff */
[----:B-1234-:R-:W-:-:S04]  /*7900*/  FMUL R4, R3, R144 ;  /* 0x0000009003047220 */ /* 0x01efc80000400000 */
[----:B------:R-:W-:-:S05]  /*7910*/  FFMA R4, R31, R23, R4 ;  /* 0x000000171f047223 */ /* 0x000fca0000000004 */
[----:B------:R-:W-:-:S05]  /*7920*/  F2FP.BF16.F32.PACK_AB R4, RZ, R4 ;  /* 0x00000004ff04723e */ /* 0x000fca00000010ff */
[----:B------:R1:W-:Y:S01]  /*7930*/  STG.E.U16 desc[UR56][R12.64+0x1d2], R4 ;  /* 0x0001d2040c007986 */ /* 0x0003e2000c101538 */
[----:B------:R-:W-:Y:S05]  /*7940*/  BRA `(.L_x_267) ;  /* 0x0000002800587947 */ /* 0x000fea0003800000 */
.L_x_30:
[----:B------:R-:W-:Y:S01]  /*7950*/  ULDC.64 UR4, c[0x0][0x5c0] ;  /* 0x0001700000047ab9 */ /* 0x000fe20000000a00 */
[----:B------:R-:W-:Y:S01]  /*7960*/  ISETP.GT.AND P3, PT, R8, 0x1, PT ;  /* 0x000000010800780c */ /* 0x000fe20003f64270 */
[-C--:B------:R-:W-:Y:S01]  /*7970*/  FMUL R136, R136, R23.reuse ;  /* 0x0000001788887220 */ /* 0x080fe20000400000 */
[----:B------:R-:W-:Y:S01]  /*7980*/  LEA R10, P0, R6, UR4, 0x1 ;  /* 0x00000004060a7c11 */ /* 0x000fe2000f8008ff */
[-C--:B------:R-:W-:Y:S01]  /*7990*/  FMUL R137, R137, R23.reuse ;  /* 0x0000001789897220 */ /* 0x080fe20000400000 */
[----:B------:R-:W-:Y:S01]  /*79a0*/  SHF.L.U64.HI R5, R4, 0x4, R5 ;  /* 0x0000000404057819 */ /* 0x000fe20000010205 */
[-C--:B------:R-:W-:Y:S01]  /*79b0*/  FMUL R138, R138, R23.reuse ;  /* 0x000000178a8a7220 */ /* 0x080fe20000400000 */
[----:B------:R-:W-:Y:S01]  /*79c0*/  LEA.HI.X R11, R6, UR5, R9, 0x1, P0 ;  /* 0x00000005060b7c11 */ /* 0x000fe200080f0c09 */
[-C--:B------:R-:W-:Y:S01]  /*79d0*/  FMUL R139, R139, R23.reuse ;  /* 0x000000178b8b7220 */ /* 0x080fe20000400000 */
[----:B------:R-:W-:Y:S01]  /*79e0*/  ISETP.GT.AND P0, PT, R3, RZ, P3 ;  /* 0x000000ff0300720c */ /* 0x000fe20001f04270 */
[-C--:B------:R-:W-:Y:S01]  /*79f0*/  FMUL R140, R140, R23.reuse ;  /* 0x000000178c8c7220 */ /* 0x080fe20000400000 */
[----:B------:R-:W-:Y:S01]  /*7a00*/  F2FP.BF16.F32.PACK_AB R136, RZ, R136 ;  /* 0x00000088ff88723e */ /* 0x000fe200000010ff */
[----:B------:R-:W-:Y:S01]  /*7a10*/  FMUL R141, R141, R23 ;  /* 0x000000178d8d7220 */ /* 0x000fe20000400000 */
[----:B------:R-:W-:Y:S01]  /*7a20*/  F2FP.BF16.F32.PACK_AB R137, RZ, R137 ;  /* 0x00000089ff89723e */ /* 0x000fe200000010ff */
[-C--:B------:R-:W-:Y:S01]  /*7a30*/  FMUL R142, R142, R23.reuse ;  /* 0x000000178e8e7220 */ /* 0x080fe20000400000 */
[----:B------:R-:W-:Y:S01]  /*7a40*/  LEA R4, P4, R4, R10, 0x4 ;  /* 0x0000000a04047211 */ /* 0x000fe200078820ff */
[----:B------:R-:W-:Y:S01]  /*7a50*/  @P2 STG.E.U16 desc[UR56][R10.64], R136 ;  /* 0x000000880a002986 */ /* 0x000fe2000c101538 */
[----:B------:R-:W-:Y:S01]  /*7a60*/  ISETP.GT.AND P2, PT, R8, 0x8, PT ;  /* 0x000000080800780c */ /* 0x000fe20003f44270 */
[-C--:B------:R-:W-:Y:S01]  /*7a70*/  FMUL R143, R143, R23.reuse ;  /* 0x000000178f8f7220 */ /* 0x080fe20000400000 */
[----:B------:R-:W-:Y:S01]  /*7a80*/  ISETP.GT.AND P1, PT, R3, 0x8, P1 ;  /* 0x000000080300780c */ /* 0x000fe20000f24270 */
[--C-:B------:R-:W-:Y:S01]  /*7a90*/  IMAD.X R5, R5, 0x1, R11.reuse, P4 ;  /* 0x0000000105057824 */ /* 0x100fe200020e060b */
[C---:B------:R-:W-:Y:S01]  /*7aa0*/  ISETP.GT.AND P5, PT, R3.reuse, RZ, P2 ;  /* 0x000000ff0300720c */ /* 0x040fe200017a4270 */
[--C-:B------:R-:W-:Y:S01]  /*7ab0*/  @P0 IMAD.MOV.U32 R6, RZ, RZ, R10.reuse ;  /* 0x000000ffff060224 */ /* 0x100fe200078e000a */
[----:B------:R-:W-:Y:S01]  /*7ac0*/  ISETP.GT.AND P3, PT, R3, 0x8, P3 ;  /* 0x000000080300780c */ /* 0x000fe20001f64270 */
[--C-:B------:R-:W-:Y:S01]  /*7ad0*/  @P0 IMAD.MOV.U32 R7, RZ, RZ, R11.reuse ;  /* 0x000000ffff070224 */ /* 0x100fe200078e000b */
[----:B------:R-:W-:Y:S01]  /*7ae0*/  F2FP.BF16.F32.PACK_AB R138, RZ, R138 ;  /* 0x0000008aff8a723e */ /* 0x000fe200000010ff */
[----:B------:R-:W-:Y:S01]  /*7af0*/  FMUL R128, R128, R23 ;  /* 0x0000001780807220 */ /* 0x000fe20000400000 */
[----:B------:R-:W-:Y:S01]  /*7b00*/  F2FP.BF16.F32.PACK_AB R139, RZ, R139 ;  /* 0x0000008bff8b723e */ /* 0x000fe200000010ff */
[-C--:B------:R-:W-:Y:S01]  /*7b10*/  FMUL R129, R129, R23.reuse ;  /* 0x0000001781817220 */ /* 0x080fe20000400000 */
[----:B------:R0:W-:Y:S01]  /*7b20*/  @P0 STG.E.U16 desc[UR56][R6.64+0x2], R137 ;  /* 0x0000028906000986 */ /* 0x0001e2000c101538 */
[----:B------:R-:W-:Y:S01]  /*7b30*/  ISETP.GT.AND P0, PT, R8, 0x9, PT ;  /* 0x000000090800780c */ /* 0x000fe20003f04270 */
[-C--:B------:R-:W-:Y:S01]  /*7b40*/  FMUL R130, R130, R23.reuse ;  /* 0x0000001782827220 */ /* 0x080fe20000400000 */
[----:B------:R-:W-:Y:S01]  /*7b50*/  F2FP.BF16.F32.PACK_AB R140, RZ, R140 ;  /* 0x0000008cff8c723e */ /* 0x000fe200000010ff */
[----:B------:R-:W-:Y:S01]  /*7b60*/  @P1 STG.E.U16 desc[UR56][R4.64], R138 ;  /* 0x0000008a04001986 */ /* 0x000fe2000c101538 */
[----:B------:R-:W-:Y:S01]  /*7b70*/  ISETP.GT.AND P4, PT, R3, RZ, P0 ;  /* 0x000000ff0300720c */ /* 0x000fe20000784270 */
[----:B------:R-:W-:Y:S01]  /*7b80*/  FMUL R131, R131, R23 ;  /* 0x0000001783837220 */ /* 0x000fe20000400000 */
[----:B------:R-:W-:Y:S01]  /*7b90*/  ISETP.GT.AND P1, PT, R8, 0x10, PT ;  /* 0x000000100800780c */ /* 0x000fe20003f24270 */
[----:B------:R-:W-:Y:S01]  /*7ba0*/  @P3 STG.E.U16 desc[UR56][R4.64+0x2], R139 ;  /* 0x0000028b04003986 */ /* 0x000fe2000c101538 */
[----:B------:R-:W-:Y:S01]  /*7bb0*/  F2FP.BF16.F32.PACK_AB R141, RZ, R141 ;  /* 0x0000008dff8d723e */ /* 0x000fe200000010ff */
[-C--:B------:R-:W-:Y:S01]  /*7bc0*/  FMUL R132, R132, R23.reuse ;  /* 0x0000001784847220 */ /* 0x080fe20000400000 */
[C---:B------:R-:W-:Y:S01]  /*7bd0*/  ISETP.GT.AND P2, PT, R3.reuse, 0x8, P2 ;  /* 0x000000080300780c */ /* 0x040fe20001744270 */
[--C-:B0-----:R-:W-:Y:S01]  /*7be0*/  @P5 IMAD.MOV.U32 R6, RZ, RZ, R10.reuse ;  /* 0x000000ffff065224 */ /* 0x101fe200078e000a */
[----:B------:R-:W-:Y:S01]  /*7bf0*/  ISETP.GT.AND P3, PT, R3, 0x8, P0 ;  /* 0x000000080300780c */ /* 0x000fe20000764270 */
[--C-:B------:R-:W-:Y:S01]  /*7c00*/  @P5 IMAD.MOV.U32 R7, RZ, RZ, R11.reuse ;  /* 0x000000ffff075224 */ /* 0x100fe200078e000b */
[----:B------:R-:W-:Y:S01]  /*7c10*/  ISETP.GT.AND P0, PT, R8, 0x11, PT ;  /* 0x000000110800780c */ /* 0x000fe20003f04270 */
[-C--:B------:R-:W-:Y:S01]  /*7c20*/  FMUL R133, R133, R23.reuse ;  /* 0x0000001785857220 */ /* 0x080fe20000400000 */
[----:B------:R-:W-:Y:S01]  /*7c30*/  F2FP.BF16.F32.PACK_AB R142, RZ, R142 ;  /* 0x0000008eff8e723e */ /* 0x000fe200000010ff */
[-C--:B------:R-:W-:Y:S01]  /*7c40*/  FMUL R134, R134, R23.reuse ;  /* 0x0000001786867220 */ /* 0x080fe20000400000 */
[----:B------:R0:W-:Y:S01]  /*7c50*/  @P5 STG.E.U16 desc[UR56][R6.64+0x10], R140 ;  /* 0x0000108c06005986 */ /* 0x0001e2000c101538 */
[----:B------:R-:W-:Y:S01]  /*7c60*/  ISETP.GT.AND P5, PT, R3, RZ, P1 ;  /* 0x000000ff0300720c */ /* 0x000fe20000fa4270 */
[----:B------:R-:W-:Y:S01]  /*7c70*/  FMUL R135, R135, R23 ;  /* 0x0000001787877220 */ /* 0x000fe20000400000 */
[----:B------:R-:W-:Y:S01]  /*7c80*/  F2FP.BF16.F32.PACK_AB R143, RZ, R143 ;  /* 0x0000008fff8f723e */ /* 0x000fe200000010ff */
[-C--:B------:R-:W-:Y:S01]  /*7c90*/  FMUL R120, R120, R23.reuse ;  /* 0x0000001778787220 */ /* 0x080fe20000400000 */
[----:B------:R-:W-:Y:S01]  /*7ca0*/  F2FP.BF16.F32.PACK_AB R128, RZ, R128 ;  /* 0x00000080ff80723e */ /* 0x000fe200000010ff */
[----:B------:R-:W-:Y:S01]  /*7cb0*/  FMUL R121, R121, R23 ;  /* 0x0000001779797220 */ /* 0x000fe20000400000 */
[----:B------:R-:W-:Y:S01]  /*7cc0*/  F2FP.BF16.F32.PACK_AB R129, RZ, R129 ;  /* 0x00000081ff81723e */ /* 0x000fe200000010ff */
[-C--:B------:R-:W-:Y:S01]  /*7cd0*/  FMUL R122, R122, R23.reuse ;  /* 0x000000177a7a7220 */ /* 0x080fe20000400000 */
[----:B------:R-:W-:Y:S01]  /*7ce0*/  ISETP.GT.AND P1, PT, R3, 0x8, P1 ;  /* 0x000000080300780c */ /* 0x000fe20000f24270 */
[----:B------:R-:W-:Y:S01]  /*7cf0*/  FMUL R123, R123, R23 ;  /* 0x000000177b7b7220 */ /* 0x000fe20000400000 */
[----:B------:R-:W-:Y:S01]  /*7d00*/  F2FP.BF16.F32.PACK_AB R130, RZ, R130 ;  /* 0x00000082ff82723e */ /* 0x000fe200000010ff */
[--C-:B0-----:R-:W-:Y:S01]  /*7d10*/  @P4 IMAD.MOV.U32 R6, RZ, RZ, R10.reuse ;  /* 0x000000ffff064224 */ /* 0x101fe200078e000a */
[----:B------:R-:W-:Y:S01]  /*7d20*/  F2FP.BF16.F32.PACK_AB R131, RZ, R131 ;  /* 0x00000083ff83723e */ /* 0x000fe200000010ff */
[--C-:B------:R-:W-:Y:S01]  /*7d30*/  @P4 IMAD.MOV.U32 R7, RZ, RZ, R11.reuse ;  /* 0x000000ffff074224 */ /* 0x100fe200078e000b */
[----:B------:R-:W-:Y:S01]  /*7d40*/  F2FP.BF16.F32.PACK_AB R132, RZ, R132 ;  /* 0x00000084ff84723e */ /* 0x000fe200000010ff */
[----:B------:R-:W-:Y:S01]  /*7d50*/  FMUL R124, R124, R23 ;  /* 0x000000177c7c7220 */ /* 0x000fe20000400000 */
[----:B------:R-:W-:Y:S01]  /*7d60*/  F2FP.BF16.F32.PACK_AB R133, RZ, R133 ;  /* 0x00000085ff85723e */ /* 0x000fe200000010ff */
[-C--:B------:R-:W-:Y:S01]  /*7d70*/  FMUL R125, R125, R23.reuse ;  /* 0x000000177d7d7220 */ /* 0x080fe20000400000 */
[----:B------:R0:W-:Y:S01]  /*7d80*/  @P4 STG.E.U16 desc[UR56][R6.64+0x12], R141 ;  /* 0x0000128d06004986 */ /* 0x0001e2000c101538 */
[----:B------:R-:W-:Y:S01]  /*7d90*/  ISETP.GT.AND P4, PT, R3, RZ, P0 ;  /* 0x000000ff0300720c */ /* 0x000fe20000784270 */
[-C--:B------:R-:W-:Y:S01]  /*7da0*/  FMUL R126, R126, R23.reuse ;  /* 0x000000177e7e7220 */ /* 0x080fe20000400000 */
[----:B------:R-:W-:Y:S01]  /*7db0*/  F2FP.BF16.F32.PACK_AB R134, RZ, R134 ;  /* 0x00000086ff86723e */ /* 0x000fe200000010ff */
[----:B------:R-:W-:Y:S01]  /*7dc0*/  @P2 STG.E.U16 desc[UR56][R4.64+0x10], R142 ;  /* 0x0000108e04002986 */ /* 0x000fe2000c101538 */
[----:B------:R-:W-:Y:S01]  /*7dd0*/  ISETP.GT.AND P2, PT, R8, 0x18, PT ;  /* 0x000000180800780c */ /* 0x000fe20003f44270 */
[----:B------:R-:W-:Y:S01]  /*7de0*/  FMUL R127, R127, R23 ;  /* 0x000000177f7f7220 */ /* 0x000fe20000400000 */
[----:B------:R-:W-:Y:S01]  /*7df0*/  F2FP.BF16.F32.PACK_AB R135, RZ, R135 ;  /* 0x00000087ff87723e */ /* 0x000fe200000010ff */
[----:B------:R-:W-:Y:S01]  /*7e00*/  @P3 STG.E.U16 desc[UR56][R4.64+0x12], R143 ;  /* 0x0000128f04003986 */ /* 0x000fe2000c101538 */
[----:B------:R-:W-:Y:S01]  /*7e10*/  ISETP.GT.AND P3, PT, R3, 0x8, P0 ;  /* 0x000000080300780c */ /* 0x000fe20000764270 */
[----:B------:R-:W-:Y:S01]  /*7e20*/  FMUL R112, R112, R23 ;  /* 0x0000001770707220 */ /* 0x000fe20000400000 */
[----:B------:R-:W-:Y:S01]  /*7e30*/  ISETP.GT.AND P0, PT, R8, 0x19, PT ;  /* 0x000000190800780c */ /* 0x000fe20003f04270 */
[--C-:B0-----:R-:W-:Y:S01]  /*7e40*/  @P5 IMAD.MOV.U32 R6, RZ, RZ, R10.reuse ;  /* 0x000000ffff065224 */ /* 0x101fe200078e000a */
[----:B------:R-:W-:Y:S01]  /*7e50*/  F2FP.BF16.F32.PACK_AB R120, RZ, R120 ;  /* 0x00000078ff78723e */ /* 0x000fe200000010ff */
[--C-:B------:R-:W-:Y:S01]  /*7e60*/  @P5 IMAD.MOV.U32 R7, RZ, RZ, R11.reuse ;  /* 0x000000ffff075224 */ /* 0x100fe200078e000b */
[----:B------:R-:W-:Y:S01]  /*7e70*/  F2FP.BF16.F32.PACK_AB R121, RZ, R121 ;  /* 0x00000079ff79723e */ /* 0x000fe200000010ff */
        /* <DEDUP_REMOVED lines=12> */
[----:B------:R-:W-:Y:S01]  /*7f40*/  F2FP.BF16.F32.PACK_AB R126, RZ, R126 ;  /* 0x0000007eff7e723e */ /* 0x000fe200000010ff */
[----:B------:R-:W-:Y:S01]  /*7f50*/  FMUL R119, R119, R23 ;  /* 0x0000001777777220 */ /* 0x000fe20000400000 */
[----:B------:R-:W-:Y:S01]  /*7f60*/  F2FP.BF16.F32.PACK_AB R127, RZ, R127 ;  /* 0x0000007fff7f723e */ /* 0x000fe200000010ff */
        /* <DEDUP_REMOVED lines=8> */
[C---:B------:R-:W-:Y:S01]  /*7ff0*/  ISETP.GT.AND P4, PT, R3.reuse, RZ, P0 ;  /* 0x000000ff0300720c */ /* 0x040fe20000784270 */
[----:B------:R-:W-:Y:S01]  /*8000*/  FMUL R106, R106, R23 ;  /* 0x000000176a6a7220 */ /* 0x000fe20000400000 */
[----:B------:R-:W-:Y:S01]  /*8010*/  F2FP.BF16.F32.PACK_AB R115, RZ, R115 ;  /* 0x00000073ff73723e */ /* 0x000fe200000010ff */
[----:B------:R-:W-:Y:S01]  /*8020*/  @P1 STG.E.U16 desc[UR56][R4.64+0x20], R130 ;  /* 0x0000208204001986 */ /* 0x000fe2000c101538 */
[----:B------:R-:W-:Y:S01]  /*8030*/  ISETP.GT.AND P1, PT, R3, 0x8, P2 ;  /* 0x000000080300780c */ /* 0x000fe20001724270 */
[-C--:B------:R-:W-:Y:S01]  /*8040*/  FMUL R107, R107, R23.reuse ;  /* 0x000000176b6b7220 */ /* 0x080fe20000400000 */
[----:B------:R-:W-:Y:S01]  /*8050*/  ISETP.GT.AND P2, PT, R8, 0x20, PT ;  /* 0x000000200800780c */ /* 0x000fe20003f44270 */
        /* <DEDUP_REMOVED lines=251> */
[----:B0-----:R-:W-:Y:S01]  /*9010*/  @P4 IMAD.MOV.U32 R6, RZ, RZ, R10 ;  /* 0x000000ffff064224 */ /* 0x001fe200078e000a */
[----:B------:R-:W-:Y:S01]  /*9020*/  F2FP.BF16.F32.PACK_AB R36, RZ, R36 ;  /* 0x00000024ff24723e */ /* 0x000fe200000010ff */
[----:B------:R-:W-:Y:S01]  /*9030*/  @P4 IMAD.MOV.U32 R7, RZ, RZ, R11 ;  /* 0x000000ffff074224 */ /* 0x000fe200078e000b */
        /* <DEDUP_REMOVED lines=10> */
[----:B------:R-:W-:Y:S01]  /*90e0*/  FMUL R31, R31, R23 ;  /* 0x000000171f1f7220 */ /* 0x000fe20000400000 */
[----:B------:R-:W-:Y:S01]  /*90f0*/  ISETP.GT.AND P2, PT, R8, 0x58, PT ;  /* 0x000000580800780c */ /* 0x000fe20003f44270 */
[----:B------:R-:W-:Y:S01]  /*9100*/  @P3 STG.E.U16 desc[UR56][R4.64+0x92], R111 ;  /* 0x0000926f04003986 */ /* 0x000fe2000c101538 */
[----:B------:R-:W-:-:S02]  /*9110*/  ISETP.GT.AND P3, PT, R3, 0x8, P0 ;  /* 0x000000080300780c */ /* 0x000fc40000764270 */
[----:B------:R-:W-:Y:S01]  /*9120*/  ISETP.GT.AND P0, PT, R8, 0x59, PT ;  /* 0x000000590800780c */ /* 0x000fe20003f04270 */
[----:B0-----:R-:W-:Y:S01]  /*9130*/  @P5 IMAD.MOV.U32 R6, RZ, RZ, R10 ;  /* 0x000000ffff065224 */ /* 0x001fe200078e000a */
[----:B------:R-:W-:Y:S01]  /*9140*/  F2FP.BF16.F32.PACK_AB R24, RZ, R24 ;  /* 0x00000018ff18723e */ /* 0x000fe200000010ff */
[----:B------:R-:W-:Y:S01]  /*9150*/  @P5 IMAD.MOV.U32 R7, RZ, RZ, R11 ;  /* 0x000000ffff075224 */ /* 0x000fe200078e000b */
[----:B------:R-:W-:Y:S02]  /*9160*/  F2FP.BF16.F32.PACK_AB R25, RZ, R25 ;  /* 0x00000019ff19723e */ /* 0x000fe400000010ff */
[----:B------:R-:W-:Y:S02]  /*9170*/  F2FP.BF16.F32.PACK_AB R26, RZ, R26 ;  /* 0x0000001aff1a723e */ /* 0x000fe400000010ff */
[----:B------:R0:W-:Y:S01]  /*9180*/  @P5 STG.E.U16 desc[UR56][R6.64+0xa0], R96 ;  /* 0x0000a06006005986 */ /* 0x0001e2000c101538 */
[----:B------:R-:W-:Y:S02]  /*9190*/  ISETP.GT.AND P5, PT, R3, RZ, P2 ;  /* 0x000000ff0300720c */ /* 0x000fe400017a4270 */
[----:B------:R-:W-:-:S02]  /*91a0*/  F2FP.BF16.F32.PACK_AB R27, RZ, R27 ;  /* 0x0000001bff1b723e */ /* 0x000fc400000010ff */
[----:B------:R-:W-:Y:S02]  /*91b0*/  F2FP.BF16.F32.PACK_AB R28, RZ, R28 ;  /* 0x0000001cff1c723e */ /* 0x000fe400000010ff */
[----:B------:R-:W-:Y:S02]  /*91c0*/  F2FP.BF16.F32.PACK_AB R29, RZ, R29 ;  /* 0x0000001dff1d723e */ /* 0x000fe400000010ff */
[----:B------:R-:W-:Y:S02]  /*91d0*/  F2FP.BF16.F32.PACK_AB R30, RZ, R30 ;  /* 0x0000001eff1e723e */ /* 0x000fe400000010ff */
[----:B------:R-:W-:Y:S01]  /*91e0*/  F2FP.BF16.F32.PACK_AB R31, RZ, R31 ;  /* 0x0000001fff1f723e */ /* 0x000fe200000010ff */
[----:B0-----:R-:W-:Y:S02]  /*91f0*/  @P4 IMAD.MOV.U32 R6, RZ, RZ, R10 ;  /* 0x000000ffff064224 */ /* 0x001fe400078e000a */
[----:B------:R-:W-:-:S05]  /*9200*/  @P4 IMAD.MOV.U32 R7, RZ, RZ, R11 ;  /* 0x000000ffff074224 */ /* 0x000fca00078e000b */
[----:B------:R0:W-:Y:S01]  /*9210*/  @P4 STG.E.U16 desc[UR56][R6.64+0xa2], R97 ;  /* 0x0000a26106004986 */ /* 0x0001e2000c101538 */
[----:B------:R-:W-:-:S03]  /*9220*/  ISETP.GT.AND P4, PT, R3, RZ, P0 ;  /* 0x000000ff0300720c */ /* 0x000fc60000784270 */
[----:B------:R-:W-:Y:S01]  /*9230*/  @P1 STG.E.U16 desc[UR56][R4.64+0xa0], R98 ;  /* 0x0000a06204001986 */ /* 0x000fe2000c101538 */
[C---:B------:R-:W-:Y:S02]  /*9240*/  ISETP.GT.AND P1, PT, R3.reuse, 0x8, P2 ;  /* 0x000000080300780c */ /* 0x040fe40001724270 */
[C---:B------:R-:W-:Y:S01]  /*9250*/  ISETP.GT.AND P2, PT, R8.reuse, 0x60, PT ;  /* 0x000000600800780c */ /* 0x040fe20003f44270 */
[----:B------:R-:W-:Y:S01]  /*9260*/  @P3 STG.E.U16 desc[UR56][R4.64+0xa2], R99 ;  /* 0x0000a26304003986 */ /* 0x000fe2000c101538 */
[----:B------:R-:W-:Y:S02]  /*9270*/  ISETP.GT.AND P3, PT, R3, 0x8, P0 ;  /* 0x000000080300780c */ /* 0x000fe40000764270 */
[----:B------:R-:W-:Y:S01]  /*9280*/  ISETP.GT.AND P0, PT, R8, 0x61, PT ;  /* 0x000000610800780c */ /* 0x000fe20003f04270 */
[----:B0-----:R-:W-:Y:S02]  /*9290*/  @P5 IMAD.MOV.U32 R6, RZ, RZ, R10 ;  /* 0x000000ffff065224 */ /* 0x001fe400078e000a */
[----:B------:R-:W-:-:S05]  /*92a0*/  @P5 IMAD.MOV.U32 R7, RZ, RZ, R11 ;  /* 0x000000ffff075224 */ /* 0x000fca00078e000b */
[----:B------:R0:W-:Y:S01]  /*92b0*/  @P5 STG.E.U16 desc[UR56][R6.64+0xb0], R100 ;  /* 0x0000b06406005986 */ /* 0x0001e2000c101538 */
[----:B------:R-:W-:Y:S01]  /*92c0*/  ISETP.GT.AND P5, PT, R3, RZ, P2 ;  /* 0x000000ff0300720c */ /* 0x000fe200017a4270 */
        /* <DEDUP_REMOVED lines=181> */
[C---:B------:R-:W-:Y:S02]  /*9e20*/  ISETP.GT.AND P5, PT, R3.reuse, RZ, P2 ;  /* 0x000000ff0300720c */ /* 0x040fe400017a4270 */
[----:B------:R-:W-:Y:S01]  /*9e30*/  ISETP.GT.AND P2, PT, R3, 0x8, P2 ;  /* 0x000000080300780c */ /* 0x000fe20001744270 */
[----:B0-----:R-:W-:Y:S02]  /*9e40*/  @P4 IMAD.MOV.U32 R6, RZ, RZ, R10 ;  /* 0x000000ffff064224 */ /* 0x001fe400078e000a */
[----:B------:R-:W-:-:S05]  /*9e50*/  @P4 IMAD.MOV.U32 R7, RZ, RZ, R11 ;  /* 0x000000ffff074224 */ /* 0x000fca00078e000b */
[----:B------:R0:W-:Y:S01]  /*9e60*/  @P4 STG.E.U16 desc[UR56][R6.64+0x182], R41 ;  /* 0x0001822906004986 */ /* 0x0001e2000c101538 */
[C---:B------:R-:W-:Y:S02]  /*9e70*/  ISETP.GT.AND P4, PT, R3.reuse, RZ, P0 ;  /* 0x000000ff0300720c */ /* 0x040fe40000784270 */
[----:B------:R-:W-:Y:S01]  /*9e80*/  ISETP.GT.AND P0, PT, R3, 0x8, P0 ;  /* 0x000000080300780c */ /* 0x000fe20000704270 */
[----:B------:R-:W-:Y:S01]  /*9e90*/  @P1 STG.E.U16 desc[UR56][R4.64+0x180], R42 ;  /* 0x0001802a04001986 */ /* 0x000fe2000c101538 */
[----:B------:R-:W-:-:S03]  /*9ea0*/  ISETP.GT.AND P1, PT, R8, 0xd1, PT ;  /* 0x000000d10800780c */ /* 0x000fc60003f24270 */
[----:B------:R-:W-:Y:S01]  /*9eb0*/  @P3 STG.E.U16 desc[UR56][R4.64+0x182], R43 ;  /* 0x0001822b04003986 */ /* 0x000fe2000c101538 */
        /* <DEDUP_REMOVED lines=9> */
[----:B------:R-:W-:Y:S04]  /*9f50*/  @P2 STG.E.U16 desc[UR56][R4.64+0x190], R46 ;  /* 0x0001902e04002986 */ /* 0x000fe8000c101538 */
[----:B------:R-:W-:Y:S01]  /*9f60*/  @P0 STG.E.U16 desc[UR56][R4.64+0x192], R47 ;  /* 0x0001922f04000986 */ /* 0x000fe2000c101538 */
[----:B------:R-:W-:Y:S01]  /*9f70*/  ISETP.GT.AND P0, PT, R3, 0x8, P3 ;  /* 0x000000080300780c */ /* 0x000fe20001f04270 */
[----:B0-----:R-:W-:Y:S02]  /*9f80*/  @P5 IMAD.MOV.U32 R6, RZ, RZ, R10 ;  /* 0x000000ffff065224 */ /* 0x001fe400078e000a */
[----:B------:R-:W-:-:S05]  /*9f90*/  @P5 IMAD.MOV.U32 R7, RZ, RZ, R11 ;  /* 0x000000ffff075224 */ /* 0x000fca00078e000b */
[----:B------:R0:W-:Y:S01]  /*9fa0*/  @P5 STG.E.U16 desc[UR56][R6.64+0x1a0], R32 ;  /* 0x0001a02006005986 */ /* 0x0001e2000c101538 */
[----:B------:R-:W-:Y:S02]  /*9fb0*/  ISETP.GT.AND P5, PT, R3, 0x8, P1 ;  /* 0x000000080300780c */ /* 0x000fe40000fa4270 */
[----:B------:R-:W-:-:S04]  /*9fc0*/  ISETP.GT.AND P1, PT, R8, 0xd9, PT ;  /* 0x000000d90800780c */ /* 0x000fc80003f24270 */
[----:B------:R-:W-:Y:S01]  /*9fd0*/  ISETP.GT.AND P3, PT, R3, RZ, P1 ;  /* 0x000000ff0300720c */ /* 0x000fe20000f64270 */
[----:B0-----:R-:W-:Y:S02]  /*9fe0*/  @P4 IMAD.MOV.U32 R6, RZ, RZ, R10 ;  /* 0x000000ffff064224 */ /* 0x001fe400078e000a */
[----:B------:R-:W-:-:S05]  /*9ff0*/  @P4 IMAD.MOV.U32 R7, RZ, RZ, R11 ;  /* 0x000000ffff074224 */ /* 0x000fca00078e000b */
[----:B------:R0:W-:Y:S01]  /*a000*/  @P4 STG.E.U16 desc[UR56][R6.64+0x1a2], R33 ;  /* 0x0001a22106004986 */ /* 0x0001e2000c101538 */
[----:B------:R-:W-:-:S03]  /*a010*/  ISETP.GT.AND P4, PT, R8, 0xd8, PT ;  /* 0x000000d80800780c */ /* 0x000fc60003f84270 */
[----:B------:R-:W-:Y:S01]  /*a020*/  @P0 STG.E.U16 desc[UR56][R4.64+0x1a0], R34 ;  /* 0x0001a02204000986 */ /* 0x000fe2000c101538 */
[C---:B------:R-:W-:Y:S02]  /*a030*/  ISETP.GT.AND P2, PT, R3.reuse, RZ, P4 ;  /* 0x000000ff0300720c */ /* 0x040fe40002744270 */
[C---:B------:R-:W-:Y:S01]  /*a040*/  ISETP.GT.AND P4, PT, R3.reuse, 0x8, P4 ;  /* 0x000000080300780c */ /* 0x040fe20002784270 */
[----:B------:R-:W-:Y:S01]  /*a050*/  @P5 STG.E.U16 desc[UR56][R4.64+0x1a2], R35 ;  /* 0x0001a22304005986 */ /* 0x000fe2000c101538 */
[----:B------:R-:W-:Y:S02]  /*a060*/  ISETP.GT.AND P5, PT, R3, 0x8, P1 ;  /* 0x000000080300780c */ /* 0x000fe40000fa4270 */
[C---:B------:R-:W-:Y:S02]  /*a070*/  ISETP.GT.AND P0, PT, R8.reuse, 0xe1, PT ;  /* 0x000000e10800780c */ /* 0x040fe40003f04270 */
[----:B------:R-:W-:-:S05]  /*a080*/  ISETP.GT.AND P1, PT, R8, 0xe9, PT ;  /* 0x000000e90800780c */ /* 0x000fca0003f24270 */
[----:B0-----:R-:W-:Y:S02]  /*a090*/  @P2 IMAD.MOV.U32 R6, RZ, RZ, R10 ;  /* 0x000000ffff062224 */ /* 0x001fe400078e000a */
[----:B------:R-:W-:-:S05]  /*a0a0*/  @P2 IMAD.MOV.U32 R7, RZ, RZ, R11 ;  /* 0x000000ffff072224 */ /* 0x000fca00078e000b */
[----:B------:R0:W-:Y:S01]  /*a0b0*/  @P2 STG.E.U16 desc[UR56][R6.64+0x1b0], R36 ;  /* 0x0001b02406002986 */ /* 0x0001e2000c101538 */
[----:B------:R-:W-:Y:S01]  /*a0c0*/  ISETP.GT.AND P2, PT, R8, 0xe8, PT ;  /* 0x000000e80800780c */ /* 0x000fe20003f44270 */
        /* <DEDUP_REMOVED lines=8> */
[C---:B------:R-:W-:Y:S02]  /*a150*/  ISETP.GT.AND P5, PT, R3.reuse, RZ, P0 ;  /* 0x000000ff0300720c */ /* 0x040fe400007a4270 */
[----:B------:R-:W-:-:S07]  /*a160*/  ISETP.GT.AND P0, PT, R3, 0x8, P0 ;  /* 0x000000080300780c */ /* 0x000fce0000704270 */
        /* <DEDUP_REMOVED lines=10> */
[----:B------:R-:W-:Y:S04]  /*a210*/  @P3 STG.E.U16 desc[UR56][R4.64+0x1c0], R26 ;  /* 0x0001c01a04003986 */ /* 0x000fe8000c101538 */
[----:B------:R-:W-:Y:S06]  /*a220*/  @P0 STG.E.U16 desc[UR56][R4.64+0x1c2], R27 ;  /* 0x0001c21b04000986 */ /* 0x000fec000c101538 */
[----:B0-----:R-:W-:-:S02]  /*a230*/  @P5 IMAD.MOV.U32 R6, RZ, RZ, R10 ;  /* 0x000000ffff065224 */ /* 0x001fc400078e000a */
[----:B------:R-:W-:-:S05]  /*a240*/  @P5 IMAD.MOV.U32 R7, RZ, RZ, R11 ;  /* 0x000000ffff075224 */ /* 0x000fca00078e000b */
[----:B------:R0:W-:Y:S04]  /*a250*/  @P5 STG.E.U16 desc[UR56][R6.64+0x1d0], R28 ;  /* 0x0001d01c06005986 */ /* 0x0001e8000c101538 */
[----:B------:R1:W-:Y:S04]  /*a260*/  @P4 STG.E.U16 desc[UR56][R10.64+0x1d2], R29 ;  /* 0x0001d21d0a004986 */ /* 0x0003e8000c101538 */
[----:B------:R1:W-:Y:S01]  /*a270*/  @P2 STG.E.U16 desc[UR56][R4.64+0x1d0], R30 ;  /* 0x0001d01e04002986 */ /* 0x0003e2000c101538 */
[----:B0-----:R-:W-:Y:S02]  /*a280*/  @P1 IMAD.MOV.U32 R6, RZ, RZ, R4 ;  /* 0x000000ffff061224 */ /* 0x001fe400078e0004 */
[----:B------:R-:W-:-:S05]  /*a290*/  @P1 IMAD.MOV.U32 R7, RZ, RZ, R5 ;  /* 0x000000ffff071224 */ /* 0x000fca00078e0005 */
[----:B------:R1:W-:Y:S02]  /*a2a0*/  @P1 STG.E.U16 desc[UR56][R6.64+0x1d2], R31 ;  /* 0x0001d21f06001986 */ /* 0x0003e4000c101538 */
.L_x_267:
[----:B------:R-:W-:Y:S05]  /*a2b0*/  BSYNC B0 ;  /* 0x0000000000007941 */ /* 0x000fea0003800000 */
.L_x_29:
[----:B------:R-:W-:Y:S01]  /*a2c0*/  ULDC UR4, c[0x0][0xc] ;  /* 0x0000030000047ab9 */ /* 0x000fe20000000800 */
[----:B------:R-:W-:Y:S01]  /*a2d0*/  ULDC UR5, c[0x0][0x10] ;  /* 0x0000040000057ab9 */ /* 0x000fe20000000800 */
[----:B------:R-:W0:Y:S01]  /*a2e0*/  LDC R3, c[0x0][0x14] ;  /* 0x00000500ff037b82 */ /* 0x000e220000000800 */
[----:B------:R-:W-:Y:S01]  /*a2f0*/  UIMAD.WIDE.U32 UR4, UR4, UR5, URZ ;  /* 0x00000005040472a5 */ /* 0x000fe2000f8e003f */
[----:B------:R-:W-:Y:S02]  /*a300*/  IMAD.MOV.U32 R148, RZ, RZ, -0x1 ;  /* 0xffffffffff947424 */ /* 0x000fe400078e00ff */
[----:B------:R-:W-:-:S03]  /*a310*/  IMAD.MOV.U32 R147, RZ, RZ, -0x1 ;  /* 0xffffffffff937424 */ /* 0x000fc600078e00ff */
[----:B0-----:R-:W-:-:S04]  /*a320*/  IMAD.WIDE.U32 R16, R3, UR4, R16 ;  /* 0x0000000403107c25 */ /* 0x001fc8000f8e0010 */
[----:B------:R-:W-:Y:S01]  /*a330*/  IMAD R3, R3, UR5, RZ ;  /* 0x0000000503037c24 */ /* 0x000fe2000f8e02ff */
[----:B------:R-:W-:Y:S02]  /*a340*/  ULDC.64 UR4, c[0x0][0x650] ;  /* 0x0001940000047ab9 */ /* 0x000fe40000000a00 */
[----:B------:R-:W-:Y:S01]  /*a350*/  ISETP.GE.U32.AND P0, PT, R16, UR4, PT ;  /* 0x0000000410007c0c */ /* 0x000fe2000bf06070 */
[--C-:B------:R-:W-:Y:S01]  /*a360*/  IMAD.IADD R17, R17, 0x1, R3.reuse ;  /* 0x0000000111117824 */ /* 0x100fe200078e0203 */
[----:B------:R-:W-:-:S04]  /*a370*/  PRMT R3, RZ, 0x7610, R3 ;  /* 0x00007610ff037816 */ /* 0x000fc80000000003 */
[----:B------:R-:W-:-:S13]  /*a380*/  ISETP.GE.U32.AND.EX P0, PT, R17, UR5, PT, P0 ;  /* 0x0000000511007c0c */ /* 0x000fda000bf06100 */
[----:B------:R-:W-:Y:S05]  /*a390*/  @P0 BRA `(.L_x_268) ;  /* 0x0000000400640947 */ /* 0x000fea0003800000 */
[----:B-1----:R-:W0:Y:S01]  /*a3a0*/  S2R R12, SR_CTAID.X ;  /* 0x00000000000c7919 */ /* 0x002e220000002500 */
[----:B------:R-:W1:Y:S01]  /*a3b0*/  LDC.64 R10, c[0x0][0x628] ;  /* 0x00018a00ff0a7b82 */ /* 0x000e620000000a00 */
[----:B------:R-:W-:Y:S01]  /*a3c0*/  ULDC UR4, c[0x0][0x150] ;  /* 0x0000540000047ab9 */ /* 0x000fe20000000800 */
[----:B------:R-:W-:Y:S01]  /*a3d0*/  IMAD.MOV.U32 R8, RZ, RZ, R16 ;  /* 0x000000ffff087224 */ /* 0x000fe200078e0010 */
[----:B------:R-:W0:Y:S01]  /*a3e0*/  S2R R24, SR_CTAID.Y ;  /* 0x0000000000187919 */ /* 0x000e220000002600 */
[----:B------:R-:W-:-:S04]  /*a3f0*/  IMAD.MOV.U32 R9, RZ, RZ, R17 ;  /* 0x000000ffff097224 */ /* 0x000fc800078e0011 */
[----:B------:R-:W2:Y:S08]  /*a400*/  LDC R21, c[0x0][0x144] ;  /* 0x00005100ff157b82 */ /* 0x000eb00000000800 */
[----:B------:R-:W2:Y:S08]  /*a410*/  LDC R0, c[0x0][0x630] ;  /* 0x00018c00ff007b82 */ /* 0x000eb00000000800 */
[----:B------:R-:W2:Y:S01]  /*a420*/  LDC.64 R14, c[0x0][0x620] ;  /* 0x00018800ff0e7b82 */ /* 0x000ea20000000a00 */
[----:B-1----:R-:W-:-:S04]  /*a430*/  ISETP.NE.U32.AND P0, PT, R10, RZ, PT ;  /* 0x000000ff0a00720c */ /* 0x002fc80003f05070 */
[----:B------:R-:W-:Y:S02]  /*a440*/  ISETP.NE.AND.EX P0, PT, R11, RZ, PT, P0 ;  /* 0x000000ff0b00720c */ /* 0x000fe40003f05300 */
[----:B0-----:R-:W-:-:S05]  /*a450*/  I2FP.F32.U32 R3, R12 ;  /* 0x0000000c00037245 */ /* 0x001fca0000201000 */
[----:B------:R-:W-:-:S04]  /*a460*/  FMUL R3, R3, UR4 ;  /* 0x0000000403037c20 */ /* 0x000fc80008400000 */
[----:B------:R0:W1:Y:S02]  /*a470*/  F2I.U32.TRUNC.NTZ R20, R3 ;  /* 0x0000000300147305 */ /* 0x000064000020f000 */
[----:B------:R-:W-:Y:S05]  /*a480*/  @!P0 BRA `(.L_x_269) ;  /* 0x0000000000288947 */ /* 0x000fea0003800000 */
[----:B0-----:R-:W0:Y:S02]  /*a490*/  LDC R3, c[0x0][0x634] ;  /* 0x00018d00ff037b82 */ /* 0x001e240000000800 */
[----:B0-----:R-:W-:-:S05]  /*a4a0*/  IADD3 R3, P0, R16, R3, RZ ;  /* 0x0000000310037210 */ /* 0x001fca0007f1e0ff */
[----:B------:R-:W-:-:S04]  /*a4b0*/  IMAD.X R13, RZ, RZ, R17, P0 ;  /* 0x000000ffff0d7224 */ /* 0x000fc800000e0611 */
[----:B--234-:R-:W-:-:S04]  /*a4c0*/  IMAD.WIDE.U32 R4, R13, R10, RZ ;  /* 0x0000000a0d047225 */ /* 0x01cfc800078e00ff */
[----:B------:R-:W-:-:S04]  /*a4d0*/  IMAD.WIDE.U32 R6, P0, R3, R11, R4 ;  /* 0x0000000b03067225 */ /* 0x000fc80007800004 */
[----:B------:R-:W-:-:S04]  /*a4e0*/  IMAD.WIDE.U32 R4, R3, R10, RZ ;  /* 0x0000000a03047225 */ /* 0x000fc800078e00ff */
[----:B------:R-:W-:Y:S01]  /*a4f0*/  IMAD.X R9, RZ, RZ, RZ, P0 ;  /* 0x000000ffff097224 */ /* 0x000fe200000e06ff */
[----:B------:R-:W-:Y:S01]  /*a500*/  IADD3 RZ, P0, R5, R6, RZ ;  /* 0x0000000605ff7210 */ /* 0x000fe20007f1e0ff */
[----:B------:R-:W-:-:S04]  /*a510*/  IMAD.MOV.U32 R8, RZ, RZ, R7 ;  /* 0x000000ffff087224 */ /* 0x000fc800078e0007 */
[----:B------:R-:W-:-:S08]  /*a520*/  IMAD.WIDE.U32.X R8, R13, R11, R8, P0 ;  /* 0x0000000b0d087225 */ /* 0x000fd000000e0408 */
.L_x_269:
[----:B------:R-:W3:Y:S01]  /*a530*/  LDC.64 R28, c[0x0][0x640] ;  /* 0x00019000ff1c7b82 */ /* 0x000ee20000000a00 */
[-CC-:B--2---:R-:W-:Y:S01]  /*a540*/  SHF.R.U64 R147, R8, R0.reuse, R9.reuse ;  /* 0x0000000008937219 */ /* 0x184fe20000001209 */
[----:B-1----:R-:W-:Y:S01]  /*a550*/  IMAD.MOV R20, RZ, RZ, -R20 ;  /* 0x000000ffff147224 */ /* 0x002fe200078e0a14 */
[----:B------:R-:W-:Y:S01]  /*a560*/  SHF.R.U32.HI R0, RZ, R0, R9 ;  /* 0x00000000ff007219 */ /* 0x000fe20000011609 */
[----:B------:R-:W-:Y:S01]  /*a570*/  ULDC UR4, c[0x0][0x154] ;  /* 0x0000550000047ab9 */ /* 0x000fe20000000800 */
[----:B0-----:R-:W-:Y:S01]  /*a580*/  IADD3 R3, P0, RZ, -R147, RZ ;  /* 0x80000093ff037210 */ /* 0x001fe20007f1e0ff */
[----:B------:R-:W-:Y:S02]  /*a590*/  IMAD R21, R21, R20, R12 ;  /* 0x0000001415157224 */ /* 0x000fe400078e020c */
[----:B------:R-:W0:Y:S01]  /*a5a0*/  LDC R6, c[0x0][0x618] ;  /* 0x00018600ff067b82 */ /* 0x000e220000000800 */
[----:B------:R-:W-:Y:S02]  /*a5b0*/  IMAD.MOV.U32 R7, RZ, RZ, 0x1 ;  /* 0x00000001ff077424 */ /* 0x000fe400078e00ff */
[----:B---34-:R-:W-:-:S04]  /*a5c0*/  IMAD.X R5, RZ, RZ, ~R0, P0 ;  /* 0x000000ffff057224 */ /* 0x018fc800000e0e00 */
[-C--:B------:R-:W-:Y:S01]  /*a5d0*/  IMAD R0, R5, R14.reuse, RZ ;  /* 0x0000000e05007224 */ /* 0x080fe200078e02ff */
[----:B------:R-:W1:Y:S01]  /*a5e0*/  LDC R8, c[0x0][0x608] ;  /* 0x00018200ff087b82 */ /* 0x000e620000000800 */
[----:B------:R-:W-:-:S04]  /*a5f0*/  IMAD.WIDE.U32 R4, R3, R14, R16 ;  /* 0x0000000e03047225 */ /* 0x000fc800078e0010 */
[----:B------:R-:W-:Y:S01]  /*a600*/  IMAD R3, R3, R15, R0 ;  /* 0x0000000f03037224 */ /* 0x000fe200078e0200 */
[----:B------:R-:W-:Y:S02]  /*a610*/  I2FP.F32.U32 R0, R24 ;  /* 0x0000001800007245 */ /* 0x000fe40000201000 */
[----:B------:R-:W2:Y:S01]  /*a620*/  LDC R26, c[0x0][0x658] ;  /* 0x00019600ff1a7b82 */ /* 0x000ea20000000800 */
[----:B------:R-:W-:Y:S01]  /*a630*/  IMAD.IADD R3, R5, 0x1, R3 ;  /* 0x0000000105037824 */ /* 0x000fe200078e0203 */
[----:B------:R-:W-:Y:S01]  /*a640*/  ISETP.NE.U32.AND P0, PT, R28, RZ, PT ;  /* 0x000000ff1c00720c */ /* 0x000fe20003f05070 */
[----:B------:R-:W-:Y:S01]  /*a650*/  FMUL R0, R0, UR4 ;  /* 0x0000000400007c20 */ /* 0x000fe20008400000 */
[----:B------:R-:W-:Y:S02]  /*a660*/  IMAD.MOV.U32 R5, RZ, RZ, -0x1 ;  /* 0xffffffffff057424 */ /* 0x000fe400078e00ff */
[----:B------:R-:W-:Y:S01]  /*a670*/  ISETP.NE.AND.EX P0, PT, R29, RZ, PT, P0 ;  /* 0x000000ff1d00720c */ /* 0x000fe20003f05300 */
[----:B------:R3:W4:Y:S01]  /*a680*/  F2I.U32.TRUNC.NTZ R13, R0 ;  /* 0x00000000000d7305 */ /* 0x000722000020f000 */
[----:B------:R-:W3:Y:S01]  /*a690*/  LDC R15, c[0x0][0x148] ;  /* 0x00005200ff0f7b82 */ /* 0x000ee20000000800 */
[----:B0-----:R-:W-:-:S02]  /*a6a0*/  SHF.R.U64 R12, R4, R6, R3 ;  /* 0x00000006040c7219 */ /* 0x001fc40000001203 */
[----:B------:R-:W-:-:S05]  /*a6b0*/  SHF.R.U32.HI R3, RZ, R6, R3 ;  /* 0x00000006ff037219 */ /* 0x000fca0000011603 */
[----:B------:R-:W0:Y:S01]  /*a6c0*/  LDC R20, c[0x0][0x600] ;  /* 0x00018000ff147b82 */ /* 0x000e220000000800 */
[-CC-:B-1----:R-:W-:Y:S02]  /*a6d0*/  SHF.R.U64 R10, R12, R8.reuse, R3.reuse ;  /* 0x000000080c0a7219 */ /* 0x182fe40000001203 */
[----:B------:R-:W-:-:S05]  /*a6e0*/  SHF.R.U32.HI R3, RZ, R8, R3 ;  /* 0x00000008ff037219 */ /* 0x000fca0000011603 */
[----:B------:R-:W1:Y:S01]  /*a6f0*/  LDC R27, c[0x0][0x648] ;  /* 0x00019200ff1b7b82 */ /* 0x000e620000000800 */
[-C--:B--2---:R-:W-:Y:S02]  /*a700*/  SHF.L.U32 R4, R5, R26.reuse, RZ ;  /* 0x0000001a05047219 */ /* 0x084fe400000006ff */
[-CC-:B------:R-:W-:Y:S02]  /*a710*/  SHF.R.U64 R14, R10, R26.reuse, R3.reuse ;  /* 0x0000001a0a0e7219 */ /* 0x180fe40000001203 */
[----:B------:R-:W-:Y:S02]  /*a720*/  SHF.R.U32.HI R5, RZ, R26, R3 ;  /* 0x0000001aff057219 */ /* 0x000fe40000011603 */
[----:B------:R-:W-:Y:S01]  /*a730*/  LOP3.LUT R25, RZ, R4, RZ, 0x33, !PT ;  /* 0x00000004ff197212 */ /* 0x000fe200078e33ff */
[----:B------:R-:W2:Y:S01]  /*a740*/  LDC R30, c[0x0][0x638] ;  /* 0x00018e00ff1e7b82 */ /* 0x000ea20000000800 */
[----:B------:R-:W-:Y:S01]  /*a750*/  SHF.L.U32 R26, R7, R26, RZ ;  /* 0x0000001a071a7219 */ /* 0x000fe200000006ff */
[----:B------:R-:W-:-:S06]  /*a760*/  IMAD.MOV.U32 R4, RZ, RZ, R14 ;  /* 0x000000ffff047224 */ /* 0x000fcc00078e000e */
[----:B------:R-:W0:Y:S01]  /*a770*/  LDC R31, c[0x0][0x610] ;  /* 0x00018400ff1f7b82 */ /* 0x000e220000000800 */
[----:B----4-:R-:W-:Y:S05]  /*a780*/  @!P0 BRA `(.L_x_270) ;  /* 0x0000000000288947 */ /* 0x010fea0003800000 */
[----:B------:R-:W4:Y:S02]  /*a790*/  LDC R3, c[0x0][0x64c] ;  /* 0x00019300ff037b82 */ /* 0x000f240000000800 */
[----:B----4-:R-:W-:-:S05]  /*a7a0*/  IADD3 R3, P0, R14, R3, RZ ;  /* 0x000000030e037210 */ /* 0x010fca0007f1e0ff */
        /* <DEDUP_REMOVED lines=8> */
.L_x_270:
[----:B------:R-:W-:Y:S01]  /*a830*/  ISETP.NE.AND P0, PT, R2, 0x1, PT ;  /* 0x000000010200780c */ /* 0x000fe20003f05270 */
[----:B0-----:R-:W-:Y:S01]  /*a840*/  VIADD R7, R20, 0xffffffff ;  /* 0xffffffff14077836 */ /* 0x001fe20000000000 */
[----:B-1-3--:R-:W-:Y:S01]  /*a850*/  SHF.R.U64 R0, R4, R27, R5 ;  /* 0x0000001b04007219 */ /* 0x00afe20000001205 */
[----:B------:R-:W-:Y:S01]  /*a860*/  IMAD.MOV R13, RZ, RZ, -R13 ;  /* 0x000000ffff0d7224 */ /* 0x000fe200078e0a0d */
[----:B------:R-:W-:Y:S01]  /*a870*/  LOP3.LUT R5, R10, R25, RZ, 0xc0, !PT ;  /* 0x000000190a057212 */ /* 0x000fe200078ec0ff */
[----:B------:R-:W-:Y:S01]  /*a880*/  IMAD.MOV.U32 R4, RZ, RZ, 0x1 ;  /* 0x00000001ff047424 */ /* 0x000fe200078e00ff */
[----:B------:R-:W-:Y:S01]  /*a890*/  LOP3.LUT R12, R12, R7, RZ, 0xc0, !PT ;  /* 0x000000070c0c7212 */ /* 0x000fe200078ec0ff */
[----:B------:R-:W-:Y:S02]  /*a8a0*/  IMAD.MOV R3, RZ, RZ, -R0 ;  /* 0x000000ffff037224 */ /* 0x000fe400078e0a00 */
[----:B------:R-:W-:Y:S02]  /*a8b0*/  IMAD R0, R26, R0, R5 ;  /* 0x000000001a007224 */ /* 0x000fe400078e0205 */
[----:B--2---:R-:W-:-:S02]  /*a8c0*/  IMAD R3, R3, R30, R14 ;  /* 0x0000001e03037224 */ /* 0x004fc400078e020e */
[----:B------:R-:W-:Y:S02]  /*a8d0*/  @P0 IMAD R21, R15, R13, R24 ;  /* 0x0000000d0f150224 */ /* 0x000fe400078e0218 */
[----:B------:R-:W-:Y:S01]  /*a8e0*/  IMAD R5, R3, R20, R12 ;  /* 0x0000001403057224 */ /* 0x000fe200078e020c */
[----:B------:R-:W-:Y:S01]  /*a8f0*/  PRMT R3, R4, 0x7610, R3 ;  /* 0x0000761004037816 */ /* 0x000fe20000000003 */
[----:B------:R-:W-:-:S05]  /*a900*/  IMAD R0, R0, R31, R21 ;  /* 0x0000001f00007224 */ /* 0x000fca00078e0215 */
[----:B------:R-:W-:Y:S02]  /*a910*/  SEL R148, R5, R0, !P0 ;  /* 0x0000000005947207 */ /* 0x000fe40004000000 */
[----:B------:R-:W-:-:S07]  /*a920*/  SEL R0, R0, R5, !P0 ;  /* 0x0000000500007207 */ /* 0x000fce0004000000 */
.L_x_268:
[----:B------:R-:W-:Y:S01]  /*a930*/  LOP3.LUT P0, RZ, R3, 0xff, RZ, 0xc0, !PT ;  /* 0x000000ff03ff7812 */ /* 0x000fe2000780c0ff */
[----:B-----5:R-:W-:-:S12]  /*a940*/  IMAD.MOV.U32 R146, RZ, RZ, R0 ;  /* 0x000000ffff927224 */ /* 0x020fd800078e0000 */
[----:B------:R-:W-:Y:S05]  /*a950*/  @P0 BRA `(.L_x_271) ;  /* 0xffffff6400f80947 */ /* 0x000fea000383ffff */
[----:B------:R-:W-:Y:S05]  /*a960*/  EXIT ;  /* 0x000000000000794d */ /* 0x000fea0003800000 */
.L_x_4:
[----:B0-----:R-:W-:Y:S01]  /*a970*/  ULDC.64 UR4, c[0x0][0x650] ;  /* 0x0001940000047ab9 */ /* 0x001fe20000000a00 */
        /* <DEDUP_REMOVED lines=25> */
.L_x_273:
[--C-:B------:R-:W-:Y:S01]  /*ab10*/  SHF.R.U64 R12, R10, R14, R11.reuse ;  /* 0x0000000e0a0c7219 */ /* 0x100fe2000000120b */
[----:B------:R-:W0:Y:S01]  /*ab20*/  LDC R22, c[0x0][0x618] ;  /* 0x00018600ff167b82 */ /* 0x000e220000000800 */
[----:B------:R-:W-:Y:S01]  /*ab30*/  I2FP.F32.U32 R6, R4 ;  /* 0x0000000400067245 */ /* 0x000fe20000201000 */
[----:B------:R-:W-:Y:S01]  /*ab40*/  ULDC UR4, c[0x0][0x150] ;  /* 0x0000540000047ab9 */ /* 0x000fe20000000800 */
[----:B------:R-:W-:Y:S02]  /*ab50*/  SHF.R.U32.HI R5, RZ, R14, R11 ;  /* 0x0000000eff057219 */ /* 0x000fe4000001160b */
[----:B------:R-:W-:Y:S01]  /*ab60*/  IADD3 R9, P0, RZ, -R12, RZ ;  /* 0x8000000cff097210 */ /* 0x000fe20007f1e0ff */
[----:B------:R-:W-:Y:S01]  /*ab70*/  FMUL R11, R6, UR4 ;  /* 0x00000004060b7c20 */ /* 0x000fe20008400000 */
[----:B------:R-:W-:Y:S01]  /*ab80*/  ULDC UR4, c[0x0][0x154] ;  /* 0x0000550000047ab9 */ /* 0x000fe20000000800 */
[----:B------:R-:W1:Y:S02]  /*ab90*/  LDC.64 R24, c[0x0][0x640] ;  /* 0x00019000ff187b82 */ /* 0x000e640000000a00 */
[----:B------:R-:W-:-:S02]  /*aba0*/  IMAD.X R5, RZ, RZ, ~R5, P0 ;  /* 0x000000ffff057224 */ /* 0x000fc400000e0e05 */
[----:B------:R-:W2:Y:S01]  /*abb0*/  F2I.U32.TRUNC.NTZ R11, R11 ;  /* 0x0000000b000b7305 */ /* 0x000ea2000020f000 */
[----:B------:R-:W-:-:S03]  /*abc0*/  IMAD.WIDE.U32 R6, R9, R20, R16 ;  /* 0x0000001409067225 */ /* 0x000fc600078e0010 */
[----:B------:R-:W3:Y:S01]  /*abd0*/  LDC R13, c[0x0][0x144] ;  /* 0x00005100ff0d7b82 */ /* 0x000ee20000000800 */
[----:B------:R-:W-:-:S04]  /*abe0*/  IMAD R8, R5, R20, RZ ;  /* 0x0000001405087224 */ /* 0x000fc800078e02ff */
[----:B------:R-:W-:Y:S02]  /*abf0*/  IMAD R5, R9, R21, R8 ;  /* 0x0000001509057224 */ /* 0x000fe400078e0208 */
[----:B------:R-:W-:Y:S01]  /*ac00*/  IMAD.MOV.U32 R8, RZ, RZ, -0x1 ;  /* 0xffffffffff087424 */ /* 0x000fe200078e00ff */
[----:B------:R-:W4:Y:S01]  /*ac10*/  LDC R14, c[0x0][0x608] ;  /* 0x00018200ff0e7b82 */ /* 0x000f220000000800 */
[----:B------:R-:W-:Y:S01]  /*ac20*/  IMAD.IADD R5, R7, 0x1, R5 ;  /* 0x0000000107057824 */ /* 0x000fe200078e0205 */
[----:B------:R-:W-:-:S04]  /*ac30*/  I2FP.F32.U32 R7, R3 ;  /* 0x0000000300077245 */ /* 0x000fc80000201000 */
[-C--:B0-----:R-:W-:Y:S01]  /*ac40*/  SHF.R.U64 R10, R6, R22.reuse, R5 ;  /* 0x00000016060a7219 */ /* 0x081fe20000001205 */
[----:B--2---:R-:W-:Y:S01]  /*ac50*/  IMAD.MOV R6, RZ, RZ, -R11 ;  /* 0x000000ffff067224 */ /* 0x004fe200078e0a0b */
[----:B------:R-:W0:Y:S01]  /*ac60*/  LDC R9, c[0x0][0x658] ;  /* 0x00019600ff097b82 */ /* 0x000e220000000800 */
[----:B-1----:R-:W-:Y:S01]  /*ac70*/  ISETP.NE.U32.AND P0, PT, R24, RZ, PT ;  /* 0x000000ff1800720c */ /* 0x002fe20003f05070 */
[----:B------:R-:W-:Y:S01]  /*ac80*/  FMUL R7, R7, UR4 ;  /* 0x0000000407077c20 */ /* 0x000fe20008400000 */
[----:B------:R-:W-:Y:S02]  /*ac90*/  SHF.R.U32.HI R5, RZ, R22, R5 ;  /* 0x00000016ff057219 */ /* 0x000fe40000011605 */
[----:B------:R-:W-:-:S03]  /*aca0*/  ISETP.NE.AND.EX P0, PT, R25, RZ, PT, P0 ;  /* 0x000000ff1900720c */ /* 0x000fc60003f05300 */
[----:B------:R-:W1:Y:S01]  /*acb0*/  LDC R20, c[0x0][0x148] ;  /* 0x00005200ff147b82 */ /* 0x000e620000000800 */
[----:B---3--:R-:W-:Y:S02]  /*acc0*/  IMAD R23, R13, R6, R4 ;  /* 0x000000060d177224 */ /* 0x008fe400078e0204 */
[----:B------:R-:W-:-:S05]  /*acd0*/  IMAD.MOV.U32 R6, RZ, RZ, 0x1 ;  /* 0x00000001ff067424 */ /* 0x000fca00078e00ff */
[----:B------:R-:W2:Y:S01]  /*ace0*/  LDC R21, c[0x0][0x600] ;  /* 0x00018000ff157b82 */ /* 0x000ea20000000800 */
[-CC-:B----4-:R-:W-:Y:S02]  /*acf0*/  SHF.R.U64 R13, R10, R14.reuse, R5.reuse ;  /* 0x0000000e0a0d7219 */ /* 0x190fe40000001205 */
[----:B------:R-:W-:Y:S02]  /*ad00*/  SHF.R.U32.HI R4, RZ, R14, R5 ;  /* 0x0000000eff047219 */ /* 0x000fe40000011605 */
[----:B------:R3:W4:Y:S03]  /*ad10*/  F2I.U32.TRUNC.NTZ R14, R7 ;  /* 0x00000007000e7305 */ /* 0x000726000020f000 */
[----:B------:R-:W1:Y:S01]  /*ad20*/  LDC R26, c[0x0][0x648] ;  /* 0x00019200ff1a7b82 */ /* 0x000e620000000800 */
[-C--:B0-----:R-:W-:Y:S02]  /*ad30*/  SHF.R.U64 R15, R13, R9.reuse, R4 ;  /* 0x000000090d0f7219 */ /* 0x081fe40000001204 */
[----:B------:R-:W-:-:S02]  /*ad40*/  SHF.L.U32 R8, R8, R9, RZ ;  /* 0x0000000908087219 */ /* 0x000fc400000006ff */
[-C--:B------:R-:W-:Y:S01]  /*ad50*/  SHF.R.U32.HI R5, RZ, R9.reuse, R4 ;  /* 0x00000009ff057219 */ /* 0x080fe20000011604 */
[----:B------:R-:W-:Y:S01]  /*ad60*/  IMAD.MOV.U32 R4, RZ, RZ, R15 ;  /* 0x000000ffff047224 */ /* 0x000fe200078e000f */
[----:B------:R-:W-:Y:S01]  /*ad70*/  SHF.L.U32 R22, R6, R9, RZ ;  /* 0x0000000906167219 */ /* 0x000fe200000006ff */
[----:B------:R-:W0:Y:S01]  /*ad80*/  LDC R27, c[0x0][0x638] ;  /* 0x00018e00ff1b7b82 */ /* 0x000e220000000800 */
[----:B------:R-:W-:-:S07]  /*ad90*/  LOP3.LUT R28, RZ, R8, RZ, 0x33, !PT ;  /* 0x00000008ff1c7212 */ /* 0x000fce00078e33ff */
        /* <DEDUP_REMOVED lines=12> */
.L_x_274:
[----:B------:R-:W-:Y:S01]  /*ae60*/  ISETP.NE.AND P0, PT, R2, 0x1, PT ;  /* 0x000000010200780c */ /* 0x000fe20003f05270 */
[----:B--2---:R-:W-:Y:S01]  /*ae70*/  VIADD R7, R21, 0xffffffff ;  /* 0xffffffff15077836 */ /* 0x004fe20000000000 */
[----:B-1----:R-:W-:Y:S01]  /*ae80*/  SHF.R.U64 R5, R4, R26, R5 ;  /* 0x0000001a04057219 */ /* 0x002fe20000001205 */
[----:B------:R-:W-:Y:S01]  /*ae90*/  IMAD.MOV R14, RZ, RZ, -R14 ;  /* 0x000000ffff0e7224 */ /* 0x000fe200078e0a0e */
[----:B------:R-:W-:Y:S01]  /*aea0*/  LOP3.LUT R4, R13, R28, RZ, 0xc0, !PT ;  /* 0x0000001c0d047212 */ /* 0x000fe200078ec0ff */
[----:B------:R-:W-:Y:S01]  /*aeb0*/  IMAD.MOV.U32 R8, RZ, RZ, R12 ;  /* 0x000000ffff087224 */ /* 0x000fe200078e000c */
[----:B------:R-:W-:Y:S01]  /*aec0*/  LOP3.LUT R10, R10, R7, RZ, 0xc0, !PT ;  /* 0x000000070a0a7212 */ /* 0x000fe200078ec0ff */
[----:B------:R-:W-:Y:S02]  /*aed0*/  IMAD.MOV R6, RZ, RZ, -R5 ;  /* 0x000000ffff067224 */ /* 0x000fe400078e0a05 */
[----:B------:R-:W-:-:S04]  /*aee0*/  IMAD R4, R22, R5, R4 ;  /* 0x0000000516047224 */ /* 0x000fc800078e0204 */
[----:B------:R-:W-:Y:S02]  /*aef0*/  @P0 IMAD R23, R20, R14, R3 ;  /* 0x0000000e14170224 */ /* 0x000fe400078e0203 */
[----:B0-----:R-:W-:Y:S02]  /*af00*/  IMAD R3, R6, R27, R15 ;  /* 0x0000001b06037224 */ /* 0x001fe400078e020f */
[----:B------:R-:W-:Y:S02]  /*af10*/  IMAD R7, R4, R29, R23 ;  /* 0x0000001d04077224 */ /* 0x000fe400078e0217 */
[----:B------:R-:W-:Y:S02]  /*af20*/  IMAD R4, R3, R21, R10 ;  /* 0x0000001503047224 */ /* 0x000fe400078e020a */
[----:B------:R-:W-:-:S03]  /*af30*/  IMAD.MOV.U32 R6, RZ, RZ, 0x1 ;  /* 0x00000001ff067424 */ /* 0x000fc600078e00ff */
[----:B------:R-:W-:Y:S02]  /*af40*/  SEL R9, R4, R7, !P0 ;  /* 0x0000000704097207 */ /* 0x000fe40004000000 */
[----:B------:R-:W-:-:S07]  /*af50*/  SEL R7, R7, R4, !P0 ;  /* 0x0000000407077207 */ /* 0x000fce0004000000 */
.L_x_272:
[----:B------:R-:W-:-:S08]  /*af60*/  NOP ;  /* 0x0000000000007918 */ /* 0x000fd00000000000 */
[----:B------:R-:W0:-:S00]  /*af70*/  USETMAXREG.DEALLOC.CTAPOOL 0x28 ;  /* 0x00000028000079c8 */ /* 0x000e0000080e0500 */
[----:B0-----:R-:W-:-:S13]  /*af80*/  ISETP.NE.AND P0, PT, R0, RZ, PT ;  /* 0x000000ff0000720c */ /* 0x001fda0003f05270 */
[----:B------:R-:W-:Y:S05]  /*af90*/  @P0 EXIT ;  /* 0x000000000000094d */ /* 0x000fea0003800000 */
[----:B------:R-:W-:Y:S01]  /*afa0*/  LOP3.LUT P0, RZ, R6, 0xff, RZ, 0xc0, !PT ;  /* 0x000000ff06ff7812 */ /* 0x000fe2000780c0ff */
[----:B------:R-:W-:Y:S02]  /*afb0*/  IMAD.MOV.U32 R0, RZ, RZ, 0x1 ;  /* 0x00000001ff007424 */ /* 0x000fe400078e00ff */
[----:B------:R-:W-:-:S10]  /*afc0*/  IMAD.MOV.U32 R12, RZ, RZ, RZ ;  /* 0x000000ffff0c7224 */ /* 0x000fd400078e00ff */
[----:B------:R-:W-:Y:S05]  /*afd0*/  @!P0 BRA `(.L_x_275) ;  /* 0x0000000c00388947 */ /* 0x000fea0003800000 */
[----:B------:R-:W0:Y:S01]  /*afe0*/  LDC R0, c[0x0][0x28c] ;  /* 0x0000a300ff007b82 */ /* 0x000e220000000800 */
[----:B------:R-:W-:Y:S01]  /*aff0*/  ULDC UR5, c[0x0][0x600] ;  /* 0x0001800000057ab9 */ /* 0x000fe20000000800 */
[----:B------:R-:W-:Y:S01]  /*b000*/  ULDC UR4, c[0x0][0xc] ;  /* 0x0000030000047ab9 */ /* 0x000fe20000000800 */
[----:B------:R-:W-:Y:S01]  /*b010*/  UIADD3 UR16, UR5, -0x1, URZ ;  /* 0xffffffff05107890 */ /* 0x000fe2000fffe03f */
[C---:B------:R-:W-:Y:S01]  /*b020*/  LOP3.LUT P2, RZ, R18.reuse, 0x7f, RZ, 0xc0, !PT ;  /* 0x0000007f12ff7812 */ /* 0x040fe2000784c0ff */
[----:B------:R-:W-:Y:S01]  /*b030*/  ULDC UR6, c[0x0][0x658] ;  /* 0x0001960000067ab9 */ /* 0x000fe20000000800 */
[----:B------:R-:W-:Y:S01]  /*b040*/  ULDC UR5, c[0x0][0x10] ;  /* 0x0000040000057ab9 */ /* 0x000fe20000000800 */
[----:B------:R-:W-:Y:S01]  /*b050*/  UMOV UR7, 0xffffffff ;  /* 0xffffffff00077882 */ /* 0x000fe20000000000 */
[----:B------:R-:W-:Y:S01]  /*b060*/  UMOV UR8, 0x1 ;  /* 0x0000000100087882 */ /* 0x000fe20000000000 */
[----:B------:R-:W-:Y:S01]  /*b070*/  UIMAD.WIDE.U32 UR4, UR4, UR5, URZ ;  /* 0x00000005040472a5 */ /* 0x000fe2000f8e003f */
[----:B------:R-:W-:Y:S01]  /*b080*/  LOP3.LUT P0, RZ, R18, 0x1f, RZ, 0xc0, !PT ;  /* 0x0000001f12ff7812 */ /* 0x000fe2000780c0ff */
[----:B------:R-:W-:Y:S01]  /*b090*/  USHF.L.U32 UR7, UR7, UR6, URZ ;  /* 0x0000000607077299 */ /* 0x000fe2000800063f */
[----:B------:R-:W-:Y:S01]  /*b0a0*/  BSSY B0, `(.L_x_275) ;  /* 0x00000c1000007945 */ /* 0x000fe20003800000 */
[----:B------:R-:W-:Y:S01]  /*b0b0*/  USHF.L.U32 UR18, UR8, UR6, URZ ;  /* 0x0000000608127299 */ /* 0x000fe2000800063f */
[----:B------:R-:W-:Y:S01]  /*b0c0*/  IMAD.MOV.U32 R13, RZ, RZ, 0x1 ;  /* 0x00000001ff0d7424 */ /* 0x000fe200078e00ff */
[----:B------:R-:W-:Y:S01]  /*b0d0*/  LOP3.LUT R11, R19, 0x2, RZ, 0xfc, !PT ;  /* 0x00000002130b7812 */ /* 0x000fe200078efcff */
[----:B------:R-:W-:Y:S01]  /*b0e0*/  ULDC UR6, c[0x0][0x14] ;  /* 0x0000050000067ab9 */ /* 0x000fe20000000800 */
[----:B------:R-:W-:Y:S01]  /*b0f0*/  PLOP3.LUT P0, PT, P0, P2, PT, 0x8a, 0x0 ;  /* 0x000000000000781c */ /* 0x000fe20000705172 */
[----:B------:R-:W-:Y:S01]  /*b100*/  UIMAD.WIDE.U32 UR20, UR4, UR6, URZ ;  /* 0x00000006041472a5 */ /* 0x000fe2000f8e003f */
[----:B------:R-:W-:Y:S01]  /*b110*/  IMAD.MOV.U32 R12, RZ, RZ, RZ ;  /* 0x000000ffff0c7224 */ /* 0x000fe200078e00ff */
[----:B------:R-:W-:-:S02]  /*b120*/  UIMAD UR13, UR5, UR6, URZ ;  /* 0x00000006050d72a4 */ /* 0x000fc4000f8e023f */
[----:B------:R-:W-:Y:S01]  /*b130*/  ULOP3.LUT UR17, URZ, UR7, URZ, 0x33, !UPT ;  /* 0x000000073f117292 */ /* 0x000fe2000f8e333f */
[----:B0-----:R-:W-:Y:S01]  /*b140*/  VIADD R0, R0, 0xf ;  /* 0x0000000f00007836 */ /* 0x001fe20000000000 */
[----:B------:R-:W-:Y:S01]  /*b150*/  UIADD3 UR13, UR21, UR13, URZ ;  /* 0x0000000d150d7290 */ /* 0x000fe2000fffe03f */
[----:B------:R-:W-:-:S03]  /*b160*/  ULDC.64 UR22, c[0x0][0x198] ;  /* 0x0000660000167ab9 */ /* 0x000fc60000000a00 */
[----:B------:R-:W-:-:S04]  /*b170*/  SHF.R.S32.HI R3, RZ, 0x1f, R0 ;  /* 0x0000001fff037819 */ /* 0x000fc80000011400 */
[----:B------:R-:W-:Y:S01]  /*b180*/  LEA.HI R3, R3, R0, RZ, 0x4 ;  /* 0x0000000003037211 */ /* 0x000fe200078f20ff */
[----:B------:R-:W-:-:S03]  /*b190*/  IMAD.MOV.U32 R0, RZ, RZ, 0x1 ;  /* 0x00000001ff007424 */ /* 0x000fc600078e00ff */
[----:B------:R-:W-:-:S05]  /*b1a0*/  SHF.R.S32.HI R3, RZ, 0x4, R3 ;  /* 0x00000004ff037819 */ /* 0x000fca0000011403 */
[----:B------:R-:W-:-:S07]  /*b1b0*/  VIADD R10, R3, 0x1 ;  /* 0x00000001030a7836 */ /* 0x000fce0000000000 */
.L_x_287:
[----:B------:R-:W-:-:S03]  /*b1c0*/  UMOV UR4, 0xffffffff ;  /* 0xffffffff00047882 */ /* 0x000fc60000000000 */
[----:B------:R-:W-:Y:S05]  /*b1d0*/  BRA.DIV UR4, `(.L_x_276) ;  /* 0x0000001604c07947 */ /* 0x000fea000b800000 */
[----:B------:R-:W-:-:S13]  /*b1e0*/  ELECT P6, URZ, PT ;  /* 0x00000000003f782f */ /* 0x000fda00038c0000 */
.L_x_313:
[----:B------:R-:W0:Y:S01]  /*b1f0*/  LDC R4, c[0x0][0x28c] ;  /* 0x0000a300ff047b82 */ /* 0x000e220000000800 */
[----:B------:R-:W-:Y:S01]  /*b200*/  BSSY B1, `(.L_x_277) ;  /* 0x0000037000017945 */ /* 0x000fe20003800000 */
[----:B0-----:R-:W-:-:S13]  /*b210*/  ISETP.LT.OR P6, PT, R4, 0x1, !P6 ;  /* 0x000000010400780c */ /* 0x001fda00077c1670 */
[----:B------:R-:W-:Y:S05]  /*b220*/  @P6 BRA `(.L_x_278) ;  /* 0x0000000000d06947 */ /* 0x000fea0003800000 */
[----:B------:R-:W-:Y:S02]  /*b230*/  IMAD R15, R9, 0xf0, RZ ;  /* 0x000000f0090f7824 */ /* 0x000fe400078e02ff */
[----:B------:R-:W-:Y:S02]  /*b240*/  IMAD.SHL.U32 R18, R7, 0x80, RZ ;  /* 0x0000008007127824 */ /* 0x000fe400078e00ff */
[----:B------:R-:W-:Y:S02]  /*b250*/  IMAD.MOV.U32 R20, RZ, RZ, RZ ;  /* 0x000000ffff147224 */ /* 0x000fe400078e00ff */
[----:B------:R-:W-:Y:S02]  /*b260*/  IMAD.MOV.U32 R4, RZ, RZ, R10 ;  /* 0x000000ffff047224 */ /* 0x000fe400078e000a */
[----:B------:R-:W-:Y:S02]  /*b270*/  IMAD.MOV.U32 R5, RZ, RZ, R0 ;  /* 0x000000ffff057224 */ /* 0x000fe400078e0000 */
[----:B------:R-:W-:-:S07]  /*b280*/  IMAD.MOV.U32 R6, RZ, RZ, R12 ;  /* 0x000000ffff067224 */ /* 0x000fce00078e000c */
.L_x_282:
[----:B------:R-:W0:Y:S01]  /*b290*/  S2R R14, SR_CgaCtaId ;  /* 0x00000000000e7919 */ /* 0x000e220000008800 */
[----:B------:R-:W-:Y:S01]  /*b2a0*/  MOV R7, 0x400 ;  /* 0x0000040000077802 */ /* 0x000fe20000000f00 */
[----:B------:R-:W1:Y:S03]  /*b2b0*/  @!P2 LDC R9, c[0x0][0x500] ;  /* 0x00014000ff09ab82 */ /* 0x000e660000000800 */
[----:B0-----:R-:W-:Y:S02]  /*b2c0*/  LEA R21, R14, R7, 0x18 ;  /* 0x000000070e157211 */ /* 0x001fe400078ec0ff */
[----:B------:R-:W-:-:S03]  /*b2d0*/  SHF.L.U32 R7, R5, 0x1f, RZ ;  /* 0x0000001f05077819 */ /* 0x000fc600000006ff */
[----:B------:R-:W-:-:S04]  /*b2e0*/  IMAD R14, R6, 0x8, R21 ;  /* 0x00000008060e7824 */ /* 0x000fc800078e0215 */
[----:B------:R-:W0:Y:S02]  /*b2f0*/  SYNCS.PHASECHK.TRANS64.TRYWAIT P1, [R14+URZ+0x98], R7 ;  /* 0x000098070e0075a7 */ /* 0x000e24000802017f */
[----:B01----:R-:W-:Y:S05]  /*b300*/  @!P1 BRA `(.L_x_279) ;  /* 0x0000001400949947 */ /* 0x003fea0003800000 */
.L_x_314:
[----:B0-----:R-:W-:Y:S01]  /*b310*/  PRMT R7, R11, 0x9910, RZ ;  /* 0x000099100b077816 */ /* 0x001fe200000000ff */
[----:B------:R0:W-:Y:S03]  /*b320*/  @!P2 SYNCS.ARRIVE.TRANS64 RZ, [R14+URZ], R9 ;  /* 0x000000090effa9a7 */ /* 0x0001e6000800003f */
[----:B------:R-:W-:-:S13]  /*b330*/  ISETP.NE.AND P1, PT, R7, 0x2, PT ;  /* 0x000000020700780c */ /* 0x000fda0003f25270 */
[----:B0-----:R-:W-:Y:S05]  /*b340*/  @P1 BRA `(.L_x_280) ;  /* 0x0000000000041947 */ /* 0x001fea0003800000 */
[----:B------:R-:W-:Y:S01]  /*b350*/  BPT.TRAP 0x1 ;  /* 0x000000040000795c */ /* 0x000fe20000300000 */
.L_x_280:
[----:B------:R-:W-:Y:S05]  /*b360*/  @P0 BRA `(.L_x_281) ;  /* 0x0000000000040947 */ /* 0x000fea0003800000 */
[----:B------:R-:W-:Y:S01]  /*b370*/  BPT.TRAP 0x1 ;  /* 0x000000040000795c */ /* 0x000fe20000300000 */
.L_x_281:
[--C-:B------:R-:W-:Y:S01]  /*b380*/  IMAD R7, R6, 0x1000, R21.reuse ;  /* 0x0000100006077824 */ /* 0x100fe200078e0215 */
[----:B------:R-:W-:Y:S01]  /*b390*/  R2UR UR9, R14 ;  /* 0x000000000e0972ca */ /* 0x000fe200000e0000 */
[----:B------:R-:W-:Y:S01]  /*b3a0*/  IMAD R21, R6, 0x1e00, R21 ;  /* 0x00001e0006157824 */ /* 0x000fe200078e0215 */
[----:B------:R-:W-:Y:S01]  /*b3b0*/  UIADD3 UR4, UP0, UR22, 0xf0, URZ ;  /* 0x000000f016047890 */ /* 0x000fe2000ff1e03f */
[----:B------:R-:W-:Y:S01]  /*b3c0*/  VIADD R4, R4, 0xffffffff ;  /* 0xffffffff04047836 */ /* 0x000fe20000000000 */
[----:B------:R-:W-:Y:S01]  /*b3d0*/  R2UR UR5, R7 ;  /* 0x00000000070572ca */ /* 0x000fe200000e0000 */
[----:B------:R-:W-:Y:S01]  /*b3e0*/  UIADD3 UR24, UP1, UR22, 0x1f0, URZ ;  /* 0x000001f016187890 */ /* 0x000fe2000ff3e03f */
[----:B------:R-:W-:Y:S01]  /*b3f0*/  R2UR UR8, R21 ;  /* 0x00000000150872ca */ /* 0x000fe200000e0000 */
[----:B------:R-:W-:Y:S01]  /*b400*/  VIADD R6, R6, 0x1 ;  /* 0x0000000106067836 */ /* 0x000fe20000000000 */
[----:B------:R-:W-:Y:S01]  /*b410*/  R2UR UR11, R18 ;  /* 0x00000000120b72ca */ /* 0x000fe200000e0000 */
[----:B------:R-:W-:Y:S01]  /*b420*/  UIADD3.X UR25, URZ, UR23, URZ, UP1, !UPT ;  /* 0x000000173f197290 */ /* 0x000fe20008ffe43f */
[----:B------:R-:W-:Y:S01]  /*b430*/  R2UR UR10, R20 ;  /* 0x00000000140a72ca */ /* 0x000fe200000e0000 */
[----:B------:R-:W-:Y:S01]  /*b440*/  UMOV UR6, 0x0 ;  /* 0x0000000000067882 */ /* 0x000fe20000000000 */
[----:B------:R-:W-:Y:S01]  /*b450*/  R2UR UR12, R8 ;  /* 0x00000000080c72ca */ /* 0x000fe200000e0000 */
[----:B------:R-:W-:Y:S01]  /*b460*/  UMOV UR7, 0x10000000 ;  /* 0x1000000000077882 */ /* 0x000fe20000000000 */
[----:B------:R-:W-:Y:S01]  /*b470*/  R2UR UR19, R15 ;  /* 0x000000000f1372ca */ /* 0x000fe200000e0000 */
[----:B------:R-:W-:Y:S01]  /*b480*/  VIADD R20, R20, 0x10 ;  /* 0x0000001014147836 */ /* 0x000fe20000000000 */
[----:B------:R-:W-:Y:S01]  /*b490*/  ISETP.GT.AND P3, PT, R4, 0x1, PT ;  /* 0x000000010400780c */ /* 0x000fe20003f64270 */
[----:B------:R-:W-:Y:S01]  /*b4a0*/  UIADD3 UR14, UR5, 0x200, URZ ;  /* 0x00000200050e7890 */ /* 0x000fe2000fffe03f */
[----:B------:R-:W-:Y:S01]  /*b4b0*/  ISETP.NE.AND P1, PT, R6, 0x13, PT ;  /* 0x000000130600780c */ /* 0x000fe20003f25270 */
[----:B------:R-:W-:-:S02]  /*b4c0*/  UIADD3.X UR5, URZ, UR23, URZ, UP0, !UPT ;  /* 0x000000173f057290 */ /* 0x000fc400087fe43f */
[----:B------:R-:W-:Y:S01]  /*b4d0*/  UIADD3 UR15, UR8, 0x13200, URZ ;  /* 0x00013200080f7890 */ /* 0x000fe2000fffe03f */
[----:B------:R-:W-:Y:S02]  /*b4e0*/  SEL R14, RZ, 0x1, P1 ;  /* 0x00000001ff0e7807 */ /* 0x000fe40000800000 */
[----:B------:R-:W-:Y:S01]  /*b4f0*/  UMOV UR8, UR14 ;  /* 0x0000000e00087c82 */ /* 0x000fe20008000000 */
[----:B------:R-:W-:Y:S02]  /*b500*/  SEL R6, R6, RZ, P1 ;  /* 0x000000ff06067207 */ /* 0x000fe40000800000 */
[----:B------:R-:W-:Y:S01]  /*b510*/  LOP3.LUT R5, R5, R14, RZ, 0x3c, !PT ;  /* 0x0000000e05057212 */ /* 0x000fe200078e3cff */
[----:B------:R0:W-:Y:S02]  /*b520*/  UTMALDG.3D [UR8], [UR4], desc[UR6] ;  /* 0x00000608040075b4 */ /* 0x0001e40008011000 */
[----:B0-----:R-:W-:Y:S01]  /*b530*/  UMOV UR8, UR15 ;  /* 0x0000000f00087c82 */ /* 0x001fe20008000000 */
[----:B------:R-:W-:-:S02]  /*b540*/  UMOV UR11, UR19 ;  /* 0x00000013000b7c82 */ /* 0x000fc40008000000 */
[----:B------:R0:W-:Y:S02]  /*b550*/  UTMALDG.3D [UR8], [UR24], desc[UR6] ;  /* 0x00000608180075b4 */ /* 0x0001e40008011000 */
[----:B0-----:R-:W-:Y:S05]  /*b560*/  @P3 BRA `(.L_x_282) ;  /* 0xfffffffc00483947 */ /* 0x001fea000383ffff */
.L_x_278:
[----:B------:R-:W-:Y:S05]  /*b570*/  BSYNC B1 ;  /* 0x0000000000017941 */ /* 0x000fea0003800000 */
.L_x_277:
[----:B------:R-:W-:Y:S01]  /*b580*/  LOP3.LUT P4, RZ, R13, 0xff, RZ, 0xc0, !PT ;  /* 0x000000ff0dff7812 */ /* 0x000fe2000788c0ff */
[C---:B------:R-:W-:Y:S01]  /*b590*/  IMAD.IADD R12, R3.reuse, 0x1, R12 ;  /* 0x00000001030c7824 */ /* 0x040fe200078e020c */
[----:B------:R-:W-:Y:S01]  /*b5a0*/  ULDC.64 UR4, c[0x0][0x650] ;  /* 0x0001940000047ab9 */ /* 0x000fe20000000a00 */
[C---:B------:R-:W-:Y:S01]  /*b5b0*/  ISETP.GE.U32.AND P3, PT, R3.reuse, 0x13, PT ;  /* 0x000000130300780c */ /* 0x040fe20003f66070 */
[----:B------:R-:W-:Y:S01]  /*b5c0*/  BSSY B1, `(.L_x_283) ;  /* 0x000006c000017945 */ /* 0x000fe20003800000 */
[C---:B------:R-:W-:Y:S01]  /*b5d0*/  IMAD.WIDE.U32 R4, R12.reuse, -0x50d79435, RZ ;  /* 0xaf286bcb0c047825 */ /* 0x040fe200078e00ff */
[C---:B------:R-:W-:Y:S02]  /*b5e0*/  ISETP.GT.U32.AND P1, PT, R12.reuse, 0x12, PT ;  /* 0x000000120c00780c */ /* 0x040fe40003f24070 */
[----:B------:R-:W-:Y:S01]  /*b5f0*/  PRMT R13, RZ, 0x7610, R13 ;  /* 0x00007610ff0d7816 */ /* 0x000fe2000000000d */
[----:B------:R-:W-:Y:S01]  /*b600*/  IMAD.IADD R4, R12, 0x1, -R5 ;  /* 0x000000010c047824 */ /* 0x000fe200078e0a05 */
[----:B------:R-:W-:Y:S01]  /*b610*/  ISETP.LT.U32.AND P1, PT, R3, 0x13, P1 ;  /* 0x000000130300780c */ /* 0x000fe20000f21070 */
[----:B------:R-:W-:-:S02]  /*b620*/  IMAD.MOV.U32 R9, RZ, RZ, -0x1 ;  /* 0xffffffffff097424 */ /* 0x000fc400078e00ff */
[----:B------:R-:W0:Y:S01]  /*b630*/  @P4 S2R R7, SR_CgaCtaId ;  /* 0x0000000000074919 */ /* 0x000e220000008800 */
[----:B------:R-:W-:Y:S01]  /*b640*/  @P4 MOV R6, 0x400 ;  /* 0x0000040000064802 */ /* 0x000fe20000000f00 */
[----:B------:R-:W-:Y:S01]  /*b650*/  IMAD.MOV.U32 R8, RZ, RZ, -0x1 ;  /* 0xffffffffff087424 */ /* 0x000fe200078e00ff */
[----:B------:R-:W-:-:S04]  /*b660*/  LEA.HI R4, R4, R5, RZ, 0x1f ;  /* 0x0000000504047211 */ /* 0x000fc800078ff8ff */
[--C-:B------:R-:W-:Y:S02]  /*b670*/  SHF.R.U32.HI R5, RZ, 0x4, R4.reuse ;  /* 0x00000004ff057819 */ /* 0x100fe40000011604 */
[----:B------:R-:W-:-:S03]  /*b680*/  PRMT R4, RZ, 0x7610, R4 ;  /* 0x00007610ff047816 */ /* 0x000fc60000000004 */
[----:B------:R-:W-:Y:S01]  /*b690*/  IMAD R12, R5, -0x13, R12 ;  /* 0xffffffed050c7824 */ /* 0x000fe200078e020c */
[----:B0-----:R-:W-:Y:S02]  /*b6a0*/  @P4 LEA R6, R7, R6, 0x18 ;  /* 0x0000000607064211 */ /* 0x001fe400078ec0ff */
[----:B------:R-:W-:Y:S02]  /*b6b0*/  SEL R7, RZ, 0x1, !P1 ;  /* 0x00000001ff077807 */ /* 0x000fe40004800000 */
[----:B------:R-:W-:Y:S01]  /*b6c0*/  IADD3 R16, P1, R16, UR20, RZ ;  /* 0x0000001410107c10 */ /* 0x000fe2000ff3e0ff */
[----:B------:R0:W-:Y:S01]  /*b6d0*/  @P4 SYNCS.ARRIVE.TRANS64.A1T0 RZ, [R6+URZ+0x148], RZ ;  /* 0x000148ff06ff49a7 */ /* 0x0001e2000810003f */
[----:B------:R-:W-:Y:S01]  /*b6e0*/  LOP3.LUT R0, R0, R7, RZ, 0x3c, !PT ;  /* 0x0000000700007212 */ /* 0x000fe200078e3cff */
[----:B------:R-:W-:Y:S01]  /*b6f0*/  IMAD.MOV.U32 R7, RZ, RZ, -0x1 ;  /* 0xffffffffff077424 */ /* 0x000fe200078e00ff */
[----:B------:R-:W-:Y:S02]  /*b700*/  IADD3.X R17, R17, UR13, RZ, P1, !PT ;  /* 0x0000000d11117c10 */ /* 0x000fe40008ffe4ff */
[----:B------:R-:W-:-:S02]  /*b710*/  ISETP.GE.U32.AND P1, PT, R16, UR4, PT ;  /* 0x0000000410007c0c */ /* 0x000fc4000bf26070 */
[----:B------:R-:W-:Y:S02]  /*b720*/  @P3 LOP3.LUT R0, R0, 0x1, R5, 0x78, !PT ;  /* 0x0000000100003812 */ /* 0x000fe400078e7805 */
[----:B------:R-:W-:-:S13]  /*b730*/  ISETP.GE.U32.AND.EX P1, PT, R17, UR5, PT, P1 ;  /* 0x0000000511007c0c */ /* 0x000fda000bf26110 */
[----:B0-----:R-:W-:Y:S05]  /*b740*/  @P1 BRA `(.L_x_284) ;  /* 0x00000004004c1947 */ /* 0x001fea0003800000 */
[----:B------:R-:W-:Y:S01]  /*b750*/  ULDC.64 UR4, c[0x0][0x628] ;  /* 0x00018a0000047ab9 */ /* 0x000fe20000000a00 */
[----:B------:R-:W0:Y:S01]  /*b760*/  S2R R15, SR_CTAID.X ;  /* 0x00000000000f7919 */ /* 0x000e220000002500 */
[----:B------:R-:W-:Y:S01]  /*b770*/  ISETP.NE.U32.AND P1, PT, RZ, UR4, PT ;  /* 0x00000004ff007c0c */ /* 0x000fe2000bf25070 */
[----:B------:R-:W-:Y:S01]  /*b780*/  ULDC UR7, c[0x0][0x630] ;  /* 0x00018c0000077ab9 */ /* 0x000fe20000000800 */
[----:B------:R-:W-:Y:S01]  /*b790*/  IMAD.MOV.U32 R4, RZ, RZ, R16 ;  /* 0x000000ffff047224 */ /* 0x000fe200078e0010 */
[----:B------:R-:W1:Y:S01]  /*b7a0*/  S2R R14, SR_CTAID.Y ;  /* 0x00000000000e7919 */ /* 0x000e620000002600 */
[----:B------:R-:W-:Y:S01]  /*b7b0*/  ISETP.NE.AND.EX P1, PT, RZ, UR5, PT, P1 ;  /* 0x00000005ff007c0c */ /* 0x000fe2000bf25310 */
[----:B------:R-:W-:-:S12]  /*b7c0*/  IMAD.MOV.U32 R5, RZ, RZ, R17 ;  /* 0x000000ffff057224 */ /* 0x000fd800078e0011 */
[----:B------:R-:W-:Y:S05]  /*b7d0*/  @!P1 BRA `(.L_x_285) ;  /* 0x0000000000289947 */ /* 0x000fea0003800000 */
[----:B------:R-:W-:Y:S02]  /*b7e0*/  ULDC UR6, c[0x0][0x634] ;  /* 0x00018d0000067ab9 */ /* 0x000fe40000000800 */
[----:B------:R-:W-:-:S05]  /*b7f0*/  IADD3 R9, P1, R16, UR6, RZ ;  /* 0x0000000610097c10 */ /* 0x000fca000ff3e0ff */
[----:B------:R-:W-:-:S04]  /*b800*/  IMAD.X R21, RZ, RZ, R17, P1 ;  /* 0x000000ffff157224 */ /* 0x000fc800008e0611 */
[----:B------:R-:W-:-:S04]  /*b810*/  IMAD.WIDE.U32 R6, R21, UR4, RZ ;  /* 0x0000000415067c25 */ /* 0x000fc8000f8e00ff */
[----:B------:R-:W-:-:S04]  /*b820*/  IMAD.WIDE.U32 R6, P1, R9, UR5, R6 ;  /* 0x0000000509067c25 */ /* 0x000fc8000f820006 */
[----:B------:R-:W-:-:S04]  /*b830*/  IMAD.WIDE.U32 R8, R9, UR4, RZ ;  /* 0x0000000409087c25 */ /* 0x000fc8000f8e00ff */
[----:B------:R-:W-:Y:S01]  /*b840*/  IMAD.X R5, RZ, RZ, RZ, P1 ;  /* 0x000000ffff057224 */ /* 0x000fe200008e06ff */
[----:B------:R-:W-:Y:S01]  /*b850*/  IADD3 RZ, P1, R9, R6, RZ ;  /* 0x0000000609ff7210 */ /* 0x000fe20007f3e0ff */
[----:B------:R-:W-:-:S04]  /*b860*/  IMAD.MOV.U32 R4, RZ, RZ, R7 ;  /* 0x000000ffff047224 */ /* 0x000fc800078e0007 */
[----:B------:R-:W-:-:S08]  /*b870*/  IMAD.WIDE.U32.X R4, R21, UR5, R4, P1 ;  /* 0x0000000515047c25 */ /* 0x000fd000088e0404 */
.L_x_285:
[--C-:B------:R-:W-:Y:S01]  /*b880*/  SHF.R.U64 R8, R4, UR7, R5.reuse ;  /* 0x0000000704087c19 */ /* 0x100fe20008001205 */
[----:B------:R-:W-:Y:S01]  /*b890*/  ULDC.64 UR4, c[0x0][0x620] ;  /* 0x0001880000047ab9 */ /* 0x000fe20000000a00 */
[----:B------:R-:W-:Y:S01]  /*b8a0*/  SHF.R.U32.HI R4, RZ, UR7, R5 ;  /* 0x00000007ff047c19 */ /* 0x000fe20008011605 */
[----:B------:R-:W2:Y:S01]  /*b8b0*/  LDC R24, c[0x0][0x144] ;  /* 0x00005100ff187b82 */ /* 0x000ea20000000800 */
[----:B------:R-:W-:Y:S01]  /*b8c0*/  IADD3 R7, P1, RZ, -R8, RZ ;  /* 0x80000008ff077210 */ /* 0x000fe20007f3e0ff */
[----:B------:R-:W-:Y:S01]  /*b8d0*/  ULDC.64 UR8, c[0x0][0x640] ;  /* 0x0001900000087ab9 */ /* 0x000fe20000000a00 */
[----:B0-----:R-:W-:Y:S01]  /*b8e0*/  I2FP.F32.U32 R9, R15 ;  /* 0x0000000f00097245 */ /* 0x001fe20000201000 */
[----:B------:R-:W-:Y:S02]  /*b8f0*/  ULDC UR6, c[0x0][0x608] ;  /* 0x0001820000067ab9 */ /* 0x000fe40000000800 */
[----:B------:R-:W-:Y:S01]  /*b900*/  IMAD.X R4, RZ, RZ, ~R4, P1 ;  /* 0x000000ffff047224 */ /* 0x000fe200008e0e04 */
[----:B------:R-:W-:Y:S01]  /*b910*/  ISETP.NE.U32.AND P1, PT, RZ, UR8, PT ;  /* 0x00000008ff007c0c */ /* 0x000fe2000bf25070 */
[----:B------:R-:W0:Y:S02]  /*b920*/  LDC R21, c[0x0][0x148] ;  /* 0x00005200ff157b82 */ /* 0x000e240000000800 */
[----:B------:R-:W-:Y:S01]  /*b930*/  IMAD R6, R4, UR4, RZ ;  /* 0x0000000404067c24 */ /* 0x000fe2000f8e02ff */
[----:B------:R-:W-:Y:S01]  /*b940*/  ISETP.NE.AND.EX P1, PT, RZ, UR9, PT, P1 ;  /* 0x00000009ff007c0c */ /* 0x000fe2000bf25310 */
[----:B------:R-:W-:Y:S01]  /*b950*/  IMAD.WIDE.U32 R4, R7, UR4, R16 ;  /* 0x0000000407047c25 */ /* 0x000fe2000f8e0010 */
[----:B------:R-:W-:-:S03]  /*b960*/  ULDC UR4, c[0x0][0x150] ;  /* 0x0000540000047ab9 */ /* 0x000fc60000000800 */
[----:B------:R-:W-:Y:S02]  /*b970*/  IMAD R7, R7, UR5, R6 ;  /* 0x0000000507077c24 */ /* 0x000fe4000f8e0206 */
[----:B------:R-:W-:Y:S01]  /*b980*/  FMUL R6, R9, UR4 ;  /* 0x0000000409067c20 */ /* 0x000fe20008400000 */
[----:B------:R-:W-:Y:S01]  /*b990*/  ULDC UR4, c[0x0][0x618] ;  /* 0x0001860000047ab9 */ /* 0x000fe20000000800 */
[----:B------:R-:W-:Y:S01]  /*b9a0*/  ULDC UR5, c[0x0][0x154] ;  /* 0x0000550000057ab9 */ /* 0x000fe20000000800 */
[----:B------:R-:W-:-:S03]  /*b9b0*/  IMAD.IADD R5, R5, 0x1, R7 ;  /* 0x0000000105057824 */ /* 0x000fc600078e0207 */
[----:B------:R-:W3:Y:S02]  /*b9c0*/  F2I.U32.TRUNC.NTZ R6, R6 ;  /* 0x0000000600067305 */ /* 0x000ee4000020f000 */
[----:B------:R-:W-:Y:S02]  /*b9d0*/  SHF.R.U64 R9, R4, UR4, R5 ;  /* 0x0000000404097c19 */ /* 0x000fe40008001205 */
[----:B-1----:R-:W-:-:S05]  /*b9e0*/  I2FP.F32.U32 R4, R14 ;  /* 0x0000000e00047245 */ /* 0x002fca0000201000 */
[----:B------:R-:W-:Y:S01]  /*b9f0*/  FMUL R22, R4, UR5 ;  /* 0x0000000504167c20 */ /* 0x000fe20008400000 */
[----:B------:R-:W-:Y:S01]  /*ba00*/  SHF.R.U32.HI R4, RZ, UR4, R5 ;  /* 0x00000004ff047c19 */ /* 0x000fe20008011605 */
[----:B------:R-:W-:-:S03]  /*ba10*/  ULDC UR4, c[0x0][0x658] ;  /* 0x0001960000047ab9 */ /* 0x000fc60000000800 */
[--C-:B------:R-:W-:Y:S01]  /*ba20*/  SHF.R.U64 R20, R9, UR6, R4.reuse ;  /* 0x0000000609147c19 */ /* 0x100fe20008001204 */
[----:B------:R-:W1:Y:S01]  /*ba30*/  F2I.U32.TRUNC.NTZ R22, R22 ;  /* 0x0000001600167305 */ /* 0x000e62000020f000 */
[----:B------:R-:W-:Y:S01]  /*ba40*/  SHF.R.U32.HI R5, RZ, UR6, R4 ;  /* 0x00000006ff057c19 */ /* 0x000fe20008011604 */
[----:B---3--:R-:W-:-:S03]  /*ba50*/  IMAD.MOV R6, RZ, RZ, -R6 ;  /* 0x000000ffff067224 */ /* 0x008fc600078e0a06 */
[----:B------:R-:W-:Y:S01]  /*ba60*/  SHF.R.U64 R18, R20, UR4, R5 ;  /* 0x0000000414127c19 */ /* 0x000fe20008001205 */
[----:B--2---:R-:W-:Y:S01]  /*ba70*/  IMAD R15, R24, R6, R15 ;  /* 0x00000006180f7224 */ /* 0x004fe200078e020f */
[----:B------:R-:W-:-:S03]  /*ba80*/  SHF.R.U32.HI R23, RZ, UR4, R5 ;  /* 0x00000004ff177c19 */ /* 0x000fc60008011605 */
[----:B------:R-:W-:Y:S02]  /*ba90*/  IMAD.MOV.U32 R4, RZ, RZ, R18 ;  /* 0x000000ffff047224 */ /* 0x000fe400078e0012 */
[----:B------:R-:W-:Y:S01]  /*baa0*/  IMAD.MOV.U32 R5, RZ, RZ, R23 ;  /* 0x000000ffff057224 */ /* 0x000fe200078e0017 */
[----:B-1----:R-:W-:Y:S06]  /*bab0*/  @!P1 BRA `(.L_x_286) ;  /* 0x0000000000289947 */ /* 0x002fec0003800000 */
[----:B------:R-:W-:Y:S02]  /*bac0*/  ULDC UR4, c[0x0][0x64c] ;  /* 0x0001930000047ab9 */ /* 0x000fe40000000800 */
[----:B------:R-:W-:-:S05]  /*bad0*/  IADD3 R5, P1, R18, UR4, RZ ;  /* 0x0000000412057c10 */ /* 0x000fca000ff3e0ff */
[----:B------:R-:W-:-:S04]  /*bae0*/  IMAD.X R23, RZ, RZ, R23, P1 ;  /* 0x000000ffff177224 */ /* 0x000fc800008e0617 */
[----:B------:R-:W-:-:S04]  /*baf0*/  IMAD.WIDE.U32 R6, R23, UR8, RZ ;  /* 0x0000000817067c25 */ /* 0x000fc8000f8e00ff */
[----:B------:R-:W-:-:S04]  /*bb00*/  IMAD.WIDE.U32 R6, P1, R5, UR9, R6 ;  /* 0x0000000905067c25 */ /* 0x000fc8000f820006 */
[----:B------:R-:W-:-:S04]  /*bb10*/  IMAD.WIDE.U32 R4, R5, UR8, RZ ;  /* 0x0000000805047c25 */ /* 0x000fc8000f8e00ff */
[----:B------:R-:W-:Y:S01]  /*bb20*/  IMAD.MOV.U32 R4, RZ, RZ, R7 ;  /* 0x000000ffff047224 */ /* 0x000fe200078e0007 */
[----:B------:R-:W-:Y:S01]  /*bb30*/  IADD3 RZ, P3, R5, R6, RZ ;  /* 0x0000000605ff7210 */ /* 0x000fe20007f7e0ff */
[----:B------:R-:W-:-:S04]  /*bb40*/  IMAD.X R5, RZ, RZ, RZ, P1 ;  /* 0x000000ffff057224 */ /* 0x000fc800008e06ff */
[----:B------:R-:W-:-:S08]  /*bb50*/  IMAD.WIDE.U32.X R4, R23, UR9, R4, P3 ;  /* 0x0000000917047c25 */ /* 0x000fd000098e0404 */
.L_x_286:
[----:B------:R-:W-:Y:S01]  /*bb60*/  ISETP.NE.AND P1, PT, R2, 0x1, PT ;  /* 0x000000010200780c */ /* 0x000fe20003f25270 */
[----:B------:R-:W-:Y:S01]  /*bb70*/  ULDC UR4, c[0x0][0x648] ;  /* 0x0001920000047ab9 */ /* 0x000fe20000000800 */
[----:B------:R-:W-:Y:S01]  /*bb80*/  LOP3.LUT R20, R20, UR17, RZ, 0xc0, !PT ;  /* 0x0000001114147c12 */ /* 0x000fe2000f8ec0ff */
[----:B------:R-:W-:Y:S01]  /*bb90*/  IMAD.MOV R22, RZ, RZ, -R22 ;  /* 0x000000ffff167224 */ /* 0x000fe200078e0a16 */
[----:B------:R-:W-:Y:S01]  /*bba0*/  SHF.R.U64 R5, R4, UR4, R5 ;  /* 0x0000000404057c19 */ /* 0x000fe20008001205 */
[----:B------:R-:W-:Y:S01]  /*bbb0*/  ULDC UR4, c[0x0][0x638] ;  /* 0x00018e0000047ab9 */ /* 0x000fe20000000800 */
[----:B------:R-:W-:Y:S01]  /*bbc0*/  LOP3.LUT R9, R9, UR16, RZ, 0xc0, !PT ;  /* 0x0000001009097c12 */ /* 0x000fe2000f8ec0ff */
[----:B------:R-:W-:Y:S01]  /*bbd0*/  ULDC UR5, c[0x0][0x610] ;  /* 0x0001840000057ab9 */ /* 0x000fe20000000800 */
[----:B------:R-:W-:Y:S02]  /*bbe0*/  IMAD.MOV.U32 R4, RZ, RZ, 0x1 ;  /* 0x00000001ff047424 */ /* 0x000fe400078e00ff */
[----:B------:R-:W-:-:S02]  /*bbf0*/  IMAD.MOV R7, RZ, RZ, -R5 ;  /* 0x000000ffff077224 */ /* 0x000fc400078e0a05 */
[----:B------:R-:W-:Y:S02]  /*bc00*/  IMAD R20, R5, UR18, R20 ;  /* 0x0000001205147c24 */ /* 0x000fe4000f8e0214 */
[----:B0-----:R-:W-:Y:S02]  /*bc10*/  @P1 IMAD R15, R21, R22, R14 ;  /* 0x00000016150f1224 */ /* 0x001fe400078e020e */
[----:B------:R-:W-:Y:S01]  /*bc20*/  IMAD R18, R7, UR4, R18 ;  /* 0x0000000407127c24 */ /* 0x000fe2000f8e0212 */
[----:B------:R-:W-:Y:S01]  /*bc30*/  ULDC UR4, c[0x0][0x600] ;  /* 0x0001800000047ab9 */ /* 0x000fe20000000800 */
[----:B------:R-:W-:Y:S02]  /*bc40*/  IMAD R15, R20, UR5, R15 ;  /* 0x00000005140f7c24 */ /* 0x000fe4000f8e020f */
[----:B------:R-:W-:-:S05]  /*bc50*/  IMAD R18, R18, UR4, R9 ;  /* 0x0000000412127c24 */ /* 0x000fca000f8e0209 */
[----:B------:R-:W-:Y:S02]  /*bc60*/  SEL R9, R18, R15, !P1 ;  /* 0x0000000f12097207 */ /* 0x000fe40004800000 */
[----:B------:R-:W-:-:S07]  /*bc70*/  SEL R7, R15, R18, !P1 ;  /* 0x000000120f077207 */ /* 0x000fce0004800000 */
.L_x_284:
[----:B------:R-:W-:Y:S05]  /*bc80*/  BSYNC B1 ;  /* 0x0000000000017941 */ /* 0x000fea0003800000 */
.L_x_283:
[----:B------:R-:W-:-:S13]  /*bc90*/  LOP3.LUT P1, RZ, R4, 0xff, RZ, 0xc0, !PT ;  /* 0x000000ff04ff7812 */ /* 0x000fda000782c0ff */
[----:B------:R-:W-:Y:S05]  /*bca0*/  @P1 BRA `(.L_x_287) ;  /* 0xfffffff400441947 */ /* 0x000fea000383ffff */
[----:B------:R-:W-:Y:S05]  /*bcb0*/  BSYNC B0 ;  /* 0x0000000000007941 */ /* 0x000fea0003800000 */
.L_x_275:
[----:B------:R-:W-:-:S03]  /*bcc0*/  UMOV UR4, 0xffffffff ;  /* 0xffffffff00047882 */ /* 0x000fc60000000000 */
[----:B------:R-:W-:Y:S05]  /*bcd0*/  BRA.DIV UR4, `(.L_x_288) ;  /* 0x0000000e04347947 */ /* 0x000fea000b800000 */
[----:B------:R-:W-:-:S13]  /*bce0*/  ELECT P6, URZ, PT ;  /* 0x00000000003f782f */ /* 0x000fda00038c0000 */
.L_x_317:
[----:B------:R-:W-:Y:S04]  /*bcf0*/  BSSY B0, `(.L_x_289) ;  /* 0x00000b2000007945 */ /* 0x000fe80003800000 */
[----:B------:R-:W-:Y:S05]  /*bd00*/  @!P6 BRA `(.L_x_290) ;  /* 0x0000000800c0e947 */ /* 0x000fea0003800000 */
[----:B------:R-:W-:-:S04]  /*bd10*/  LOP3.LUT R19, R19, 0x2, RZ, 0xfc, !PT ;  /* 0x0000000213137812 */ /* 0x000fc800078efcff */
[----:B------:R-:W-:-:S13]  /*bd20*/  ISETP.NE.AND P0, PT, R19, 0x3, PT ;  /* 0x000000031300780c */ /* 0x000fda0003f05270 */
[----:B------:R-:W-:Y:S05]  /*bd30*/  @!P0 BRA `(.L_x_291) ;  /* 0x0000000000048947 */ /* 0x000fea0003800000 */
[----:B------:R-:W-:Y:S01]  /*bd40*/  BPT.TRAP 0x1 ;  /* 0x000000040000795c */ /* 0x000fe20000300000 */
.L_x_291:
[----:B------:R-:W0:Y:S01]  /*bd50*/  S2R R3, SR_CgaCtaId ;  /* 0x0000000000037919 */ /* 0x000e220000008800 */
[----:B------:R-:W-:-:S04]  /*bd60*/  MOV R2, 0x400 ;  /* 0x0000040000027802 */ /* 0x000fc80000000f00 */
[----:B0-----:R-:W-:Y:S02]  /*bd70*/  LEA R3, R3, R2, 0x18 ;  /* 0x0000000203037211 */ /* 0x001fe400078ec0ff */
[----:B------:R-:W-:-:S03]  /*bd80*/  SHF.L.U32 R2, R0, 0x1f, RZ ;  /* 0x0000001f00027819 */ /* 0x000fc600000006ff */
[----:B------:R-:W-:-:S04]  /*bd90*/  VIADD R3, R3, 0x98 ;  /* 0x0000009803037836 */ /* 0x000fc80000000000 */
[C---:B------:R-:W-:Y:S02]  /*bda0*/  IMAD R7, R12.reuse, 0x8, R3 ;  /* 0x000000080c077824 */ /* 0x040fe400078e0203 */
[----:B------:R-:W-:Y:S02]  /*bdb0*/  VIADD R12, R12, 0x1 ;  /* 0x000000010c0c7836 */ /* 0x000fe40000000000 */
[----:B------:R-:W0:Y:S03]  /*bdc0*/  SYNCS.PHASECHK.TRANS64.TRYWAIT P0, [R7+URZ], R2 ;  /* 0x00000002070075a7 */ /* 0x000e26000800017f */
[----:B------:R-:W-:-:S04]  /*bdd0*/  ISETP.NE.AND P1, PT, R12, 0x13, PT ;  /* 0x000000130c00780c */ /* 0x000fc80003f25270 */
[----:B------:R-:W-:Y:S02]  /*bde0*/  SEL R5, RZ, 0x1, P1 ;  /* 0x00000001ff057807 */ /* 0x000fe40000800000 */
[----:B------:R-:W-:Y:S02]  /*bdf0*/  SEL R12, R12, RZ, P1 ;  /* 0x000000ff0c0c7207 */ /* 0x000fe40000800000 */
[----:B------:R-:W-:-:S03]  /*be00*/  LOP3.LUT R5, R0, R5, RZ, 0x3c, !PT ;  /* 0x0000000500057212 */ /* 0x000fc600078e3cff */
[----:B------:R-:W-:Y:S01]  /*be10*/  IMAD R9, R12, 0x8, R3 ;  /* 0x000000080c097824 */ /* 0x000fe200078e0203 */
[----:B------:R-:W-:Y:S01]  /*be20*/  SHF.L.U32 R4, R5, 0x1f, RZ ;  /* 0x0000001f05047819 */ /* 0x000fe200000006ff */
[----:B0-----:R-:W-:Y:S06]  /*be30*/  @!P0 BRA `(.L_x_292) ;  /* 0x0000000800fc8947 */ /* 0x001fec0003800000 */
.L_x_318:
[----:B------:R-:W1:Y:S01]  /*be40*/  SYNCS.PHASECHK.TRANS64.TRYWAIT P0, [R9+URZ], R4 ;  /* 0x00000004090075a7 */ /* 0x000e62000800017f */
[----:B------:R-:W-:-:S05]  /*be50*/  VIADD R0, R12, 0x1 ;  /* 0x000000010c007836 */ /* 0x000fca0000000000 */
[----:B------:R-:W-:-:S04]  /*be60*/  ISETP.NE.AND P1, PT, R0, 0x13, PT ;  /* 0x000000130000780c */ /* 0x000fc80003f25270 */
[----:B0-----:R-:W-:Y:S02]  /*be70*/  SEL R2, RZ, 0x1, P1 ;  /* 0x00000001ff027807 */ /* 0x001fe40000800000 */
[----:B------:R-:W-:Y:S02]  /*be80*/  SEL R0, R0, RZ, P1 ;  /* 0x000000ff00007207 */ /* 0x000fe40000800000 */
[----:B------:R-:W-:-:S03]  /*be90*/  LOP3.LUT R7, R5, R2, RZ, 0x3c, !PT ;  /* 0x0000000205077212 */ /* 0x000fc600078e3cff */
[----:B------:R-:W-:Y:S01]  /*bea0*/  IMAD R6, R0, 0x8, R3 ;  /* 0x0000000800067824 */ /* 0x000fe200078e0203 */
[----:B------:R-:W-:Y:S01]  /*beb0*/  SHF.L.U32 R5, R7, 0x1f, RZ ;  /* 0x0000001f07057819 */ /* 0x000fe200000006ff */
[----:B-1----:R-:W-:Y:S06]  /*bec0*/  @!P0 BRA `(.L_x_293) ;  /* 0x0000000800ec8947 */ /* 0x002fec0003800000 */
.L_x_319:
[----:B------:R-:W1:Y:S01]  /*bed0*/  SYNCS.PHASECHK.TRANS64.TRYWAIT P0, [R6+URZ], R5 ;  /* 0x00000005060075a7 */ /* 0x000e62000800017f */
[----:B------:R-:W-:-:S05]  /*bee0*/  VIADD R0, R0, 0x1 ;  /* 0x0000000100007836 */ /* 0x000fca0000000000 */
[----:B------:R-:W-:-:S04]  /*bef0*/  ISETP.NE.AND P1, PT, R0, 0x13, PT ;  /* 0x000000130000780c */ /* 0x000fc80003f25270 */
[----:B------:R-:W-:Y:S02]  /*bf00*/  SEL R2, RZ, 0x1, P1 ;  /* 0x00000001ff027807 */ /* 0x000fe40000800000 */
[----:B------:R-:W-:Y:S02]  /*bf10*/  SEL R0, R0, RZ, P1 ;  /* 0x000000ff00007207 */ /* 0x000fe40000800000 */
[----:B------:R-:W-:-:S03]  /*bf20*/  LOP3.LUT R7, R7, R2, RZ, 0x3c, !PT ;  /* 0x0000000207077212 */ /* 0x000fc600078e3cff */
[----:B0-----:R-:W-:Y:S01]  /*bf30*/  IMAD R9, R0, 0x8, R3 ;  /* 0x0000000800097824 */ /* 0x001fe200078e0203 */
[----:B------:R-:W-:Y:S01]  /*bf40*/  SHF.L.U32 R4, R7, 0x1f, RZ ;  /* 0x0000001f07047819 */ /* 0x000fe200000006ff */
[----:B-1----:R-:W-:Y:S06]  /*bf50*/  @!P0 BRA `(.L_x_294) ;  /* 0x0000000800dc8947 */ /* 0x002fec0003800000 */
.L_x_320:
        /* <DEDUP_REMOVED lines=9> */
.L_x_321:
        /* <DEDUP_REMOVED lines=9> */
.L_x_322:
        /* <DEDUP_REMOVED lines=9> */
.L_x_323:
        /* <DEDUP_REMOVED lines=9> */
.L_x_324:
        /* <DEDUP_REMOVED lines=9> */
.L_x_325:
        /* <DEDUP_REMOVED lines=9> */
.L_x_326:
        /* <DEDUP_REMOVED lines=9> */
.L_x_327:
        /* <DEDUP_REMOVED lines=9> */
.L_x_328:
        /* <DEDUP_REMOVED lines=9> */
.L_x_329:
        /* <DEDUP_REMOVED lines=9> */
.L_x_330:
        /* <DEDUP_REMOVED lines=9> */
.L_x_331:
        /* <DEDUP_REMOVED lines=9> */
.L_x_332:
        /* <DEDUP_REMOVED lines=9> */
.L_x_333:
        /* <DEDUP_REMOVED lines=9> */
.L_x_334:
[----:B------:R-:W1:Y:S01]  /*c740*/  SYNCS.PHASECHK.TRANS64.TRYWAIT P0, [R9+URZ], R4 ;  /* 0x00000004090075a7 */ /* 0x000e62000800017f */
[----:B------:R-:W-:-:S05]  /*c750*/  VIADD R0, R0, 0x1 ;  /* 0x0000000100007836 */ /* 0x000fca0000000000 */
[----:B------:R-:W-:-:S04]  /*c760*/  ISETP.NE.AND P1, PT, R0, 0x13, PT ;  /* 0x000000130000780c */ /* 0x000fc80003f25270 */
[----:B------:R-:W-:Y:S02]  /*c770*/  SEL R2, RZ, 0x1, P1 ;  /* 0x00000001ff027807 */ /* 0x000fe40000800000 */
[----:B------:R-:W-:Y:S02]  /*c780*/  SEL R0, R0, RZ, P1 ;  /* 0x000000ff00007207 */ /* 0x000fe40000800000 */
[----:B------:R-:W-:Y:S01]  /*c790*/  LOP3.LUT R2, R7, R2, RZ, 0x3c, !PT ;  /* 0x0000000207027212 */ /* 0x000fe200078e3cff */
[----:B-1----:R-:W-:Y:S06]  /*c7a0*/  @!P0 BRA `(.L_x_309) ;  /* 0x0000000400f48947 */ /* 0x002fec0003800000 */
.L_x_335:
[----:B------:R-:W-:Y:S01]  /*c7b0*/  IMAD R3, R0, 0x8, R3 ;  /* 0x0000000800037824 */ /* 0x000fe200078e0203 */
[----:B------:R-:W-:-:S07]  /*c7c0*/  SHF.L.U32 R0, R2, 0x1f, RZ ;  /* 0x0000001f02007819 */ /* 0x000fce00000006ff */
.L_x_310:
[----:B--2---:R2:W3:Y:S02]  /*c7d0*/  SYNCS.PHASECHK.TRANS64.TRYWAIT P0, [R3+URZ], R0 ;  /* 0x00000000030075a7 */ /* 0x0044e4000800017f */
[----:B---3--:R-:W-:Y:S05]  /*c7e0*/  @!P0 NANOSLEEP.SYNCS 0x989680 ;  /* 0x009896800000895d */ /* 0x008fea0003900000 */
[----:B------:R-:W3:Y:S02]  /*c7f0*/  @!P0 SYNCS.PHASECHK.TRANS64 P0, [R3+URZ], R0 ;  /* 0x00000000030085a7 */ /* 0x000ee4000800007f */
[----:B---3--:R-:W-:Y:S05]  /*c800*/  @!P0 BRA `(.L_x_310) ;  /* 0xfffffffc00f08947 */ /* 0x008fea000383ffff */
.L_x_290:
[----:B------:R-:W-:Y:S05]  /*c810*/  BSYNC B0 ;  /* 0x0000000000007941 */ /* 0x000fea0003800000 */
.L_x_289:
[----:B------:R-:W-:Y:S05]  /*c820*/  EXIT ;  /* 0x000000000000794d */ /* 0x000fea0003800000 */
.L_x_18:
[----:B---3--:R3:W4:Y:S02]  /*c830*/  SYNCS.PHASECHK.TRANS64.TRYWAIT P1, [R3+URZ], R0 ;  /* 0x00000000030075a7 */ /* 0x008724000802017f */
[----:B----4-:R-:W-:Y:S05]  /*c840*/  @!P1 NANOSLEEP.SYNCS 0x989680 ;  /* 0x009896800000995d */ /* 0x010fea0003900000 */
[----:B------:R-:W4:Y:S02]  /*c850*/  @!P1 SYNCS.PHASECHK.TRANS64 P1, [R3+URZ], R0 ;  /* 0x00000000030095a7 */ /* 0x000f24000802007f */
[----:B----4-:R-:W-:Y:S05]  /*c860*/  @!P1 BRA `(.L_x_18) ;  /* 0xfffffffc00f09947 */ /* 0x010fea000383ffff */
[----:B------:R-:W-:Y:S05]  /*c870*/  BRA `(.L_x_17) ;  /* 0xffffff4800e87947 */ /* 0x000fea000383ffff */
.L_x_23:
[----:B-1----:R-:W-:-:S04]  /*c880*/  IMAD.U32 R5, RZ, RZ, UR6 ;  /* 0x00000006ff057e24 */ /* 0x002fc8000f8e00ff */
[----:B------:R1:W2:Y:S03]  /*c890*/  SYNCS.PHASECHK.TRANS64.TRYWAIT P1, [R5+URZ], R4 ;  /* 0x00000004050075a7 */ /* 0x0002a6000802017f */
[----:B--2---:R-:W-:Y:S05]  /*c8a0*/  @!P1 NANOSLEEP.SYNCS 0x989680 ;  /* 0x009896800000995d */ /* 0x004fea0003900000 */
[----:B------:R-:W2:Y:S02]  /*c8b0*/  @!P1 SYNCS.PHASECHK.TRANS64 P1, [R5+URZ], R4 ;  /* 0x00000004050095a7 */ /* 0x000ea4000802007f */
[----:B--2---:R-:W-:Y:S05]  /*c8c0*/  @!P1 BRA `(.L_x_23) ;  /* 0xfffffffc00ec9947 */ /* 0x004fea000383ffff */
[----:B------:R-:W-:Y:S05]  /*c8d0*/  BRA `(.L_x_22) ;  /* 0xffffff5000e07947 */ /* 0x000fea000383ffff */
.L_x_276:
[----:B------:R-:W-:Y:S01]  /*c8e0*/  BSSY B1, `(.L_x_311) ;  /* 0x0000006000017945 */ /* 0x000fe20003800000 */
[----:B------:R-:W-:-:S07]  /*c8f0*/  IMAD.MOV.U32 R15, RZ, RZ, -0x1 ;  /* 0xffffffffff0f7424 */ /* 0x000fce00078e00ff */
[----:B------:R-:W-:Y:S05]  /*c900*/  WARPSYNC.COLLECTIVE R15, `(.L_x_312) ;  /* 0x000000000f0c7348 */ /* 0x000fea0003c00000 */
[----:B------:R-:W-:Y:S02]  /*c910*/  ELECT P6, UR62, PT ;  /* 0x00000000003e782f */ /* 0x000fe400038c0000 */
[----:B------:R-:W-:Y:S01]  /*c920*/  MOV R14, UR62 ;  /* 0x0000003e000e7c02 */ /* 0x000fe20008000f00 */
[----:B------:R-:W-:Y:S10]  /*c930*/  ENDCOLLECTIVE ;  /* 0x000000000000791b */ /* 0x000ff40003800000 */
.L_x_312:
[----:B------:R-:W-:Y:S05]  /*c940*/  BSYNC B1 ;  /* 0x0000000000017941 */ /* 0x000fea0003800000 */
.L_x_311:
[----:B------:R-:W-:Y:S05]  /*c950*/  BRA `(.L_x_313) ;  /* 0xffffffe800247947 */ /* 0x000fea000383ffff */
.L_x_279:
[----:B0-----:R0:W1:Y:S02]  /*c960*/  SYNCS.PHASECHK.TRANS64.TRYWAIT P1, [R14+URZ+0x98], R7 ;  /* 0x000098070e0075a7 */ /* 0x001064000802017f */
[----:B-1----:R-:W-:Y:S05]  /*c970*/  @!P1 NANOSLEEP.SYNCS 0x989680 ;  /* 0x009896800000995d */ /* 0x002fea0003900000 */
[----:B------:R-:W1:Y:S02]  /*c980*/  @!P1 SYNCS.PHASECHK.TRANS64 P1, [R14+URZ+0x98], R7 ;  /* 0x000098070e0095a7 */ /* 0x000e64000802007f */
[----:B-1----:R-:W-:Y:S05]  /*c990*/  @!P1 BRA `(.L_x_279) ;  /* 0xfffffffc00f09947 */ /* 0x002fea000383ffff */
[----:B------:R-:W-:Y:S05]  /*c9a0*/  BRA `(.L_x_314) ;  /* 0xffffffe800587947 */ /* 0x000fea000383ffff */
.L_x_288:
[----:B------:R-:W-:Y:S01]  /*c9b0*/  BSSY B0, `(.L_x_315) ;  /* 0x0000006000007945 */ /* 0x000fe20003800000 */
[----:B------:R-:W-:-:S07]  /*c9c0*/  IMAD.MOV.U32 R15, RZ, RZ, -0x1 ;  /* 0xffffffffff0f7424 */ /* 0x000fce00078e00ff */
[----:B------:R-:W-:Y:S05]  /*c9d0*/  WARPSYNC.COLLECTIVE R15, `(.L_x_316) ;  /* 0x000000000f0c7348 */ /* 0x000fea0003c00000 */
[----:B------:R-:W-:Y:S02]  /*c9e0*/  ELECT P6, UR62, PT ;  /* 0x00000000003e782f */ /* 0x000fe400038c0000 */
[----:B------:R-:W-:Y:S01]  /*c9f0*/  MOV R14, UR62 ;  /* 0x0000003e000e7c02 */ /* 0x000fe20008000f00 */
[----:B------:R-:W-:Y:S10]  /*ca00*/  ENDCOLLECTIVE ;  /* 0x000000000000791b */ /* 0x000ff40003800000 */
.L_x_316:
[----:B------:R-:W-:Y:S05]  /*ca10*/  BSYNC B0 ;  /* 0x0000000000007941 */ /* 0x000fea0003800000 */
.L_x_315:
[----:B------:R-:W-:Y:S05]  /*ca20*/  BRA `(.L_x_317) ;  /* 0xfffffff000b07947 */ /* 0x000fea000383ffff */
.L_x_292:
[----:B0-----:R0:W1:Y:S02]  /*ca30*/  SYNCS.PHASECHK.TRANS64.TRYWAIT P0, [R7+URZ], R2 ;  /* 0x00000002070075a7 */ /* 0x001064000800017f */
[----:B-1----:R-:W-:Y:S05]  /*ca40*/  @!P0 NANOSLEEP.SYNCS 0x989680 ;  /* 0x009896800000895d */ /* 0x002fea0003900000 */
[----:B------:R-:W1:Y:S02]  /*ca50*/  @!P0 SYNCS.PHASECHK.TRANS64 P0, [R7+URZ], R2 ;  /* 0x00000002070085a7 */ /* 0x000e64000800007f */
[----:B-1----:R-:W-:Y:S05]  /*ca60*/  @!P0 BRA `(.L_x_292) ;  /* 0xfffffffc00f08947 */ /* 0x002fea000383ffff */
[----:B------:R-:W-:Y:S05]  /*ca70*/  BRA `(.L_x_318) ;  /* 0xfffffff000f07947 */ /* 0x000fea000383ffff */
.L_x_293:
[----:B0-----:R0:W1:Y:S02]  /*ca80*/  SYNCS.PHASECHK.TRANS64.TRYWAIT P0, [R9+URZ], R4 ;  /* 0x00000004090075a7 */ /* 0x001064000800017f */
[----:B-1----:R-:W-:Y:S05]  /*ca90*/  @!P0 NANOSLEEP.SYNCS 0x989680 ;  /* 0x009896800000895d */ /* 0x002fea0003900000 */
[----:B------:R-:W1:Y:S02]  /*caa0*/  @!P0 SYNCS.PHASECHK.TRANS64 P0, [R9+URZ], R4 ;  /* 0x00000004090085a7 */ /* 0x000e64000800007f */
[----:B-1----:R-:W-:Y:S05]  /*cab0*/  @!P0 BRA `(.L_x_293) ;  /* 0xfffffffc00f08947 */ /* 0x002fea000383ffff */
[----:B------:R-:W-:Y:S05]  /*cac0*/  BRA `(.L_x_319) ;  /* 0xfffffff400007947 */ /* 0x000fea000383ffff */
.L_x_294:
[----:B0-----:R0:W1:Y:S02]  /*cad0*/  SYNCS.PHASECHK.TRANS64.TRYWAIT P0, [R6+URZ], R5 ;  /* 0x00000005060075a7 */ /* 0x001064000800017f */
[----:B-1----:R-:W-:Y:S05]  /*cae0*/  @!P0 NANOSLEEP.SYNCS 0x989680 ;  /* 0x009896800000895d */ /* 0x002fea0003900000 */
[----:B------:R-:W1:Y:S02]  /*caf0*/  @!P0 SYNCS.PHASECHK.TRANS64 P0, [R6+URZ], R5 ;  /* 0x00000005060085a7 */ /* 0x000e64000800007f */
[----:B-1----:R-:W-:Y:S05]  /*cb00*/  @!P0 BRA `(.L_x_294) ;  /* 0xfffffffc00f08947 */ /* 0x002fea000383ffff */
[----:B------:R-:W-:Y:S05]  /*cb10*/  BRA `(.L_x_320) ;  /* 0xfffffff400107947 */ /* 0x000fea000383ffff */
.L_x_295:
[----:B0-----:R0:W1:Y:S02]  /*cb20*/  SYNCS.PHASECHK.TRANS64.TRYWAIT P0, [R9+URZ], R4 ;  /* 0x00000004090075a7 */ /* 0x001064000800017f */
[----:B-1----:R-:W-:Y:S05]  /*cb30*/  @!P0 NANOSLEEP.SYNCS 0x989680 ;  /* 0x009896800000895d */ /* 0x002fea0003900000 */
[----:B------:R-:W1:Y:S02]  /*cb40*/  @!P0 SYNCS.PHASECHK.TRANS64 P0, [R9+URZ], R4 ;  /* 0x00000004090085a7 */ /* 0x000e64000800007f */
[----:B-1----:R-:W-:Y:S05]  /*cb50*/  @!P0 BRA `(.L_x_295) ;  /* 0xfffffffc00f08947 */ /* 0x002fea000383ffff */
[----:B------:R-:W-:Y:S05]  /*cb60*/  BRA `(.L_x_321) ;  /* 0xfffffff400207947 */ /* 0x000fea000383ffff */
.L_x_296:
[----:B0-----:R0:W1:Y:S02]  /*cb70*/  SYNCS.PHASECHK.TRANS64.TRYWAIT P0, [R6+URZ], R5 ;  /* 0x00000005060075a7 */ /* 0x001064000800017f */
[----:B-1----:R-:W-:Y:S05]  /*cb80*/  @!P0 NANOSLEEP.SYNCS 0x989680 ;  /* 0x009896800000895d */ /* 0x002fea0003900000 */
[----:B------:R-:W1:Y:S02]  /*cb90*/  @!P0 SYNCS.PHASECHK.TRANS64 P0, [R6+URZ], R5 ;  /* 0x00000005060085a7 */ /* 0x000e64000800007f */
[----:B-1----:R-:W-:Y:S05]  /*cba0*/  @!P0 BRA `(.L_x_296) ;  /* 0xfffffffc00f08947 */ /* 0x002fea000383ffff */
[----:B------:R-:W-:Y:S05]  /*cbb0*/  BRA `(.L_x_322) ;  /* 0xfffffff400307947 */ /* 0x000fea000383ffff */
.L_x_297:
[----:B0-----:R0:W1:Y:S02]  /*cbc0*/  SYNCS.PHASECHK.TRANS64.TRYWAIT P0, [R9+URZ], R4 ;  /* 0x00000004090075a7 */ /* 0x001064000800017f */
[----:B-1----:R-:W-:Y:S05]  /*cbd0*/  @!P0 NANOSLEEP.SYNCS 0x989680 ;  /* 0x009896800000895d */ /* 0x002fea0003900000 */
[----:B------:R-:W1:Y:S02]  /*cbe0*/  @!P0 SYNCS.PHASECHK.TRANS64 P0, [R9+URZ], R4 ;  /* 0x00000004090085a7 */ /* 0x000e64000800007f */
[----:B-1----:R-:W-:Y:S05]  /*cbf0*/  @!P0 BRA `(.L_x_297) ;  /* 0xfffffffc00f08947 */ /* 0x002fea000383ffff */
[----:B------:R-:W-:Y:S05]  /*cc00*/  BRA `(.L_x_323) ;  /* 0xfffffff400407947 */ /* 0x000fea000383ffff */
.L_x_298:
[----:B0-----:R0:W1:Y:S02]  /*cc10*/  SYNCS.PHASECHK.TRANS64.TRYWAIT P0, [R6+URZ], R5 ;  /* 0x00000005060075a7 */ /* 0x001064000800017f */
[----:B-1----:R-:W-:Y:S05]  /*cc20*/  @!P0 NANOSLEEP.SYNCS 0x989680 ;  /* 0x009896800000895d */ /* 0x002fea0003900000 */
[----:B------:R-:W1:Y:S02]  /*cc30*/  @!P0 SYNCS.PHASECHK.TRANS64 P0, [R6+URZ], R5 ;  /* 0x00000005060085a7 */ /* 0x000e64000800007f */
[----:B-1----:R-:W-:Y:S05]  /*cc40*/  @!P0 BRA `(.L_x_298) ;  /* 0xfffffffc00f08947 */ /* 0x002fea000383ffff */
[----:B------:R-:W-:Y:S05]  /*cc50*/  BRA `(.L_x_324) ;  /* 0xfffffff400507947 */ /* 0x000fea000383ffff */
.L_x_299:
[----:B0-----:R0:W1:Y:S02]  /*cc60*/  SYNCS.PHASECHK.TRANS64.TRYWAIT P0, [R9+URZ], R4 ;  /* 0x00000004090075a7 */ /* 0x001064000800017f */
[----:B-1----:R-:W-:Y:S05]  /*cc70*/  @!P0 NANOSLEEP.SYNCS 0x989680 ;  /* 0x009896800000895d */ /* 0x002fea0003900000 */
[----:B------:R-:W1:Y:S02]  /*cc80*/  @!P0 SYNCS.PHASECHK.TRANS64 P0, [R9+URZ], R4 ;  /* 0x00000004090085a7 */ /* 0x000e64000800007f */
[----:B-1----:R-:W-:Y:S05]  /*cc90*/  @!P0 BRA `(.L_x_299) ;  /* 0xfffffffc00f08947 */ /* 0x002fea000383ffff */
[----:B------:R-:W-:Y:S05]  /*cca0*/  BRA `(.L_x_325) ;  /* 0xfffffff400607947 */ /* 0x000fea000383ffff */
.L_x_300:
[----:B0-----:R0:W1:Y:S02]  /*ccb0*/  SYNCS.PHASECHK.TRANS64.TRYWAIT P0, [R6+URZ], R5 ;  /* 0x00000005060075a7 */ /* 0x001064000800017f */
[----:B-1----:R-:W-:Y:S05]  /*ccc0*/  @!P0 NANOSLEEP.SYNCS 0x989680 ;  /* 0x009896800000895d */ /* 0x002fea0003900000 */
[----:B------:R-:W1:Y:S02]  /*ccd0*/  @!P0 SYNCS.PHASECHK.TRANS64 P0, [R6+URZ], R5 ;  /* 0x00000005060085a7 */ /* 0x000e64000800007f */
[----:B-1----:R-:W-:Y:S05]  /*cce0*/  @!P0 BRA `(.L_x_300) ;  /* 0xfffffffc00f08947 */ /* 0x002fea000383ffff */
[----:B------:R-:W-:Y:S05]  /*ccf0*/  BRA `(.L_x_326) ;  /* 0xfffffff400707947 */ /* 0x000fea000383ffff */
.L_x_301:
[----:B0-----:R0:W1:Y:S02]  /*cd00*/  SYNCS.PHASECHK.TRANS64.TRYWAIT P0, [R9+URZ], R4 ;  /* 0x00000004090075a7 */ /* 0x001064000800017f */
[----:B-1----:R-:W-:Y:S05]  /*cd10*/  @!P0 NANOSLEEP.SYNCS 0x989680 ;  /* 0x009896800000895d */ /* 0x002fea0003900000 */
[----:B------:R-:W1:Y:S02]  /*cd20*/  @!P0 SYNCS.PHASECHK.TRANS64 P0, [R9+URZ], R4 ;  /* 0x00000004090085a7 */ /* 0x000e64000800007f */
[----:B-1----:R-:W-:Y:S05]  /*cd30*/  @!P0 BRA `(.L_x_301) ;  /* 0xfffffffc00f08947 */ /* 0x002fea000383ffff */
[----:B------:R-:W-:Y:S05]  /*cd40*/  BRA `(.L_x_327) ;  /* 0xfffffff400807947 */ /* 0x000fea000383ffff */
.L_x_302:
[----:B0-----:R0:W1:Y:S02]  /*cd50*/  SYNCS.PHASECHK.TRANS64.TRYWAIT P0, [R6+URZ], R5 ;  /* 0x00000005060075a7 */ /* 0x001064000800017f */
[----:B-1----:R-:W-:Y:S05]  /*cd60*/  @!P0 NANOSLEEP.SYNCS 0x989680 ;  /* 0x009896800000895d */ /* 0x002fea0003900000 */
[----:B------:R-:W1:Y:S02]  /*cd70*/  @!P0 SYNCS.PHASECHK.TRANS64 P0, [R6+URZ], R5 ;  /* 0x00000005060085a7 */ /* 0x000e64000800007f */
[----:B-1----:R-:W-:Y:S05]  /*cd80*/  @!P0 BRA `(.L_x_302) ;  /* 0xfffffffc00f08947 */ /* 0x002fea000383ffff */
[----:B------:R-:W-:Y:S05]  /*cd90*/  BRA `(.L_x_328) ;  /* 0xfffffff400907947 */ /* 0x000fea000383ffff */
.L_x_303:
[----:B0-----:R0:W1:Y:S02]  /*cda0*/  SYNCS.PHASECHK.TRANS64.TRYWAIT P0, [R9+URZ], R4 ;  /* 0x00000004090075a7 */ /* 0x001064000800017f */
[----:B-1----:R-:W-:Y:S05]  /*cdb0*/  @!P0 NANOSLEEP.SYNCS 0x989680 ;  /* 0x009896800000895d */ /* 0x002fea0003900000 */
[----:B------:R-:W1:Y:S02]  /*cdc0*/  @!P0 SYNCS.PHASECHK.TRANS64 P0, [R9+URZ], R4 ;  /* 0x00000004090085a7 */ /* 0x000e64000800007f */
[----:B-1----:R-:W-:Y:S05]  /*cdd0*/  @!P0 BRA `(.L_x_303) ;  /* 0xfffffffc00f08947 */ /* 0x002fea000383ffff */
[----:B------:R-:W-:Y:S05]  /*cde0*/  BRA `(.L_x_329) ;  /* 0xfffffff400a07947 */ /* 0x000fea000383ffff */
.L_x_304:
[----:B0-----:R0:W1:Y:S02]  /*cdf0*/  SYNCS.PHASECHK.TRANS64.TRYWAIT P0, [R6+URZ], R5 ;  /* 0x00000005060075a7 */ /* 0x001064000800017f */
[----:B-1----:R-:W-:Y:S05]  /*ce00*/  @!P0 NANOSLEEP.SYNCS 0x989680 ;  /* 0x009896800000895d */ /* 0x002fea0003900000 */
[----:B------:R-:W1:Y:S02]  /*ce10*/  @!P0 SYNCS.PHASECHK.TRANS64 P0, [R6+URZ], R5 ;  /* 0x00000005060085a7 */ /* 0x000e64000800007f */
[----:B-1----:R-:W-:Y:S05]  /*ce20*/  @!P0 BRA `(.L_x_304) ;  /* 0xfffffffc00f08947 */ /* 0x002fea000383ffff */
[----:B------:R-:W-:Y:S05]  /*ce30*/  BRA `(.L_x_330) ;  /* 0xfffffff400b07947 */ /* 0x000fea000383ffff */
.L_x_305:
[----:B0-----:R0:W1:Y:S02]  /*ce40*/  SYNCS.PHASECHK.TRANS64.TRYWAIT P0, [R9+URZ], R4 ;  /* 0x00000004090075a7 */ /* 0x001064000800017f */
[----:B-1----:R-:W-:Y:S05]  /*ce50*/  @!P0 NANOSLEEP.SYNCS 0x989680 ;  /* 0x009896800000895d */ /* 0x002fea0003900000 */
[----:B------:R-:W1:Y:S02]  /*ce60*/  @!P0 SYNCS.PHASECHK.TRANS64 P0, [R9+URZ], R4 ;  /* 0x00000004090085a7 */ /* 0x000e64000800007f */
[----:B-1----:R-:W-:Y:S05]  /*ce70*/  @!P0 BRA `(.L_x_305) ;  /* 0xfffffffc00f08947 */ /* 0x002fea000383ffff */
[----:B------:R-:W-:Y:S05]  /*ce80*/  BRA `(.L_x_331) ;  /* 0xfffffff400c07947 */ /* 0x000fea000383ffff */
.L_x_306:
[----:B0-----:R0:W1:Y:S02]  /*ce90*/  SYNCS.PHASECHK.TRANS64.TRYWAIT P0, [R6+URZ], R5 ;  /* 0x00000005060075a7 */ /* 0x001064000800017f */
[----:B-1----:R-:W-:Y:S05]  /*cea0*/  @!P0 NANOSLEEP.SYNCS 0x989680 ;  /* 0x009896800000895d */ /* 0x002fea0003900000 */
[----:B------:R-:W1:Y:S02]  /*ceb0*/  @!P0 SYNCS.PHASECHK.TRANS64 P0, [R6+URZ], R5 ;  /* 0x00000005060085a7 */ /* 0x000e64000800007f */
[----:B-1----:R-:W-:Y:S05]  /*cec0*/  @!P0 BRA `(.L_x_306) ;  /* 0xfffffffc00f08947 */ /* 0x002fea000383ffff */
[----:B------:R-:W-:Y:S05]  /*ced0*/  BRA `(.L_x_332) ;  /* 0xfffffff400d07947 */ /* 0x000fea000383ffff */
.L_x_307:
[----:B0-----:R0:W1:Y:S02]  /*cee0*/  SYNCS.PHASECHK.TRANS64.TRYWAIT P0, [R9+URZ], R4 ;  /* 0x00000004090075a7 */ /* 0x001064000800017f */
[----:B-1----:R-:W-:Y:S05]  /*cef0*/  @!P0 NANOSLEEP.SYNCS 0x989680 ;  /* 0x009896800000895d */ /* 0x002fea0003900000 */
[----:B------:R-:W1:Y:S02]  /*cf00*/  @!P0 SYNCS.PHASECHK.TRANS64 P0, [R9+URZ], R4 ;  /* 0x00000004090085a7 */ /* 0x000e64000800007f */
[----:B-1----:R-:W-:Y:S05]  /*cf10*/  @!P0 BRA `(.L_x_307) ;  /* 0xfffffffc00f08947 */ /* 0x002fea000383ffff */
[----:B------:R-:W-:Y:S05]  /*cf20*/  BRA `(.L_x_333) ;  /* 0xfffffff400e07947 */ /* 0x000fea000383ffff */
.L_x_308:
[----:B0-----:R0:W1:Y:S02]  /*cf30*/  SYNCS.PHASECHK.TRANS64.TRYWAIT P0, [R6+URZ], R5 ;  /* 0x00000005060075a7 */ /* 0x001064000800017f */
[----:B-1----:R-:W-:Y:S05]  /*cf40*/  @!P0 NANOSLEEP.SYNCS 0x989680 ;  /* 0x009896800000895d */ /* 0x002fea0003900000 */
[----:B------:R-:W1:Y:S02]  /*cf50*/  @!P0 SYNCS.PHASECHK.TRANS64 P0, [R6+URZ], R5 ;  /* 0x00000005060085a7 */ /* 0x000e64000800007f */
[----:B-1----:R-:W-:Y:S05]  /*cf60*/  @!P0 BRA `(.L_x_308) ;  /* 0xfffffffc00f08947 */ /* 0x002fea000383ffff */
[----:B------:R-:W-:Y:S05]  /*cf70*/  BRA `(.L_x_334) ;  /* 0xfffffff400f07947 */ /* 0x000fea000383ffff */
.L_x_309:
[----:B-1----:R1:W2:Y:S02]  /*cf80*/  SYNCS.PHASECHK.TRANS64.TRYWAIT P0, [R9+URZ], R4 ;  /* 0x00000004090075a7 */ /* 0x0022a4000800017f */
[----:B--2---:R-:W-:Y:S05]  /*cf90*/  @!P0 NANOSLEEP.SYNCS 0x989680 ;  /* 0x009896800000895d */ /* 0x004fea0003900000 */
[----:B------:R-:W2:Y:S02]  /*cfa0*/  @!P0 SYNCS.PHASECHK.TRANS64 P0, [R9+URZ], R4 ;  /* 0x00000004090085a7 */ /* 0x000ea4000800007f */
[----:B--2---:R-:W-:Y:S05]  /*cfb0*/  @!P0 BRA `(.L_x_309) ;  /* 0xfffffffc00f08947 */ /* 0x004fea000383ffff */
[----:B------:R-:W-:Y:S05]  /*cfc0*/  BRA `(.L_x_335) ;  /* 0xfffffff400f87947 */ /* 0x000fea000383ffff */
.L_x_336:
[----:B------:R-:W-:-:S00]  /*cfd0*/  BRA `(.L_x_336) ;  /* 0xfffffffc00fc7947 */ /* 0x000fc0000383ffff */
[----:B------:R-:W-:-:S00]  /*cfe0*/  NOP ;  /* 0x0000000000007918 */ /* 0x000fc00000000000 */
        /* <DEDUP_REMOVED lines=9> */
.L_x_337:


//--------------------- .nv.global.init           --------------------------
	.section	.nv.global.init,"aw",@progbits
.nv.global.init:
	.type		$str$22,@object
	.size		$str$22,($str$23 - $str$22)
$str$22:
        /*0000*/ 	.byte	0x6b, 0x5f, 0x74, 0x69, 0x6c, 0x65, 0x5f, 0x63, 0x6f, 0x75, 0x6e, 0x74, 0x20, 0x3e, 0x3d, 0x20
        /*0010*/ 	.byte	0x31, 0x00
	.type		$str$23,@object
	.size		$str$23,(__unnamed_1 - $str$23)
$str$23:
        /*0012*/ 	.byte	0x2f, 0x74, 0x6d, 0x70, 0x2f, 0x63, 0x75, 0x74, 0x6c, 0x61, 0x73, 0x73, 0x5f, 0x73, 0x77, 0x65
        /*0022*/ 	.byte	0x65, 0x70, 0x5f, 0x73, 0x72, 0x63, 0x2f, 0x69, 0x6e, 0x63, 0x6c, 0x75, 0x64, 0x65, 0x2f, 0x63
        /*0032*/ 	.byte	0x75, 0x74, 0x6c, 0x61, 0x73, 0x73, 0x2f, 0x67, 0x65, 0x6d, 0x6d, 0x2f, 0x63, 0x6f, 0x6c, 0x6c
        /*0042*/ 	.byte	0x65, 0x63, 0x74, 0x69, 0x76, 0x65, 0x2f, 0x73, 0x6d, 0x39, 0x30, 0x5f, 0x6d, 0x6d, 0x61, 0x5f
        /*0052*/ 	.byte	0x74, 0x6d, 0x61, 0x5f, 0x67, 0x6d, 0x6d, 0x61, 0x5f, 0x73, 0x73, 0x5f, 0x77, 0x61, 0x72, 0x70
        /*0062*/ 	.byte	0x73, 0x70, 0x65, 0x63, 0x69, 0x61, 0x6c, 0x69, 0x7a, 0x65, 0x64, 0x2e, 0x68, 0x70, 0x70, 0x00
	.type		__unnamed_1,@object
	.size		__unnamed_1,(.L_0 - __unnamed_1)
__unnamed_1:
        /*0072*/ 	.byte	0x76, 0x6f, 0x69, 0x64, 0x20, 0x63, 0x75, 0x74, 0x6c, 0x61, 0x73, 0x73, 0x3a, 0x3a, 0x67, 0x65
        /* <DEDUP_REMOVED lines=180> */
        /*0bc2*/ 	.byte	0x74, 0x69, 0x74, 0x79, 0x5d, 0x00
.L_0:


//--------------------- .nv.shared._ZN7cutlass13device_kernelINS_4gemm6kernel13GemmUniversalIN4cute5tupleIJiiiiEEENS1_10collective13CollectiveMmaINS1_34MainloopSm90TmaGmmaWarpSpecializedILi19ENS5_IJNS4_1CILi1EEESB_SB_EEENS1_35KernelTmaWarpSpecializedCooperativeEEENS5_IJNSA_ILi128EEENSA_ILi240EEENSA_ILi16EEEEEENS_10bfloat16_tENS5_IJlSB_lEEESJ_SK_NS4_8TiledMMAINS4_8MMA_AtomIJNS4_4SM904GMMA27MMA_64x16x16_F32BF16BF16_SSILNSO_5MajorE0ELSQ_0ELNSO_7ScaleInE1ELSR_1EEEEEENS4_6LayoutINS5_IJNSA_ILi2EEESB_SB_EEENS5_IJSB_NSA_ILi0EEESX_EEEEENS5_IJNS4_10UnderscoreES10_S10_EEEEENS4_13SM90_TMA_LOADENS4_14ComposedLayoutINS4_7SwizzleILi1ELi4ELi3EEENS4_18smem_ptr_flag_bitsILi16EEENSU_INS5_IJNSA_ILi8EEESH_EEENS5_IJSH_SB_EEEEEEEvNS4_8identityES13_S1D_vS1E_EENS_8epilogue10collective6detail29Sm90TmaWarpSpecializedAdapterINS1H_15DefaultEpilogueISJ_SK_SK_NS1G_6thread17LinearCombinationISJ_Li1EffLNS1L_9ScaleType4KindE0ELNS_15FloatRoundStyleE2ESJ_EENS1_15EpilogueDefaultEEEEEvvEEEEvNT_6ParamsE --------------------------
	.section	.nv.shared._ZN7cutlass13device_kernelINS_4gemm6kernel13GemmUniversalIN4cute5tupleIJiiiiEEENS1_10collective13CollectiveMmaINS1_34MainloopSm90TmaGmmaWarpSpecializedILi19ENS5_IJNS4_1CILi1EEESB_SB_EEENS1_35KernelTmaWarpSpecializedCooperativeEEENS5_IJNSA_ILi128EEENSA_ILi240EEENSA_ILi16EEEEEENS_10bfloat16_tENS5_IJlSB_lEEESJ_SK_NS4_8TiledMMAINS4_8MMA_AtomIJNS4_4SM904GMMA27MMA_64x16x16_F32BF16BF16_SSILNSO_5MajorE0ELSQ_0ELNSO_7ScaleInE1ELSR_1EEEEEENS4_6LayoutINS5_IJNSA_ILi2EEESB_SB_EEENS5_IJSB_NSA_ILi0EEESX_EEEEENS5_IJNS4_10UnderscoreES10_S10_EEEEENS4_13SM90_TMA_LOADENS4_14ComposedLayoutINS4_7SwizzleILi1ELi4ELi3EEENS4_18smem_ptr_flag_bitsILi16EEENSU_INS5_IJNSA_ILi8EEESH_EEENS5_IJSH_SB_EEEEEEEvNS4_8identityES13_S1D_vS1E_EENS_8epilogue10collective6detail29Sm90TmaWarpSpecializedAdapterINS1H_15DefaultEpilogueISJ_SK_SK_NS1G_6thread17LinearCombinationISJ_Li1EffLNS1L_9ScaleType4KindE0ELNS_15FloatRoundStyleE2ESJ_EENS1_15EpilogueDefaultEEEEEvvEEEEvNT_6ParamsE,"aw",@nobits
	.sectionflags	@""
	.align	16
	.zero		1024


//--------------------- .nv.shared.reserved.0     --------------------------
	.section	.nv.shared.reserved.0,"aw",@nobits
	.weak		__nv_reservedSMEM_offset_0_alias
	.size		__nv_reservedSMEM_offset_0_alias, 0, 0
	.other		__nv_reservedSMEM_offset_0_alias,@"STO_CUDA_RESERVED_SHARED STV_DEFAULT"
__nv_reservedSMEM_offset_0_alias:
	.zero		0


//--------------------- .nv.global                --------------------------
	.section	.nv.global,"aw",@nobits
.nv.global:
	.type		_ZN40_INTERNAL_9c93644f_4_k_cu_52e7f391_122224cute1_E,@object
	.size		_ZN40_INTERNAL_9c93644f_4_k_cu_52e7f391_122224cute1_E,(_ZN40_INTERNAL_9c93644f_4_k_cu_52e7f391_122224cuda3std3__45__cpo6cbeginE - _ZN40_INTERNAL_9c93644f_4_k_cu_52e7f391_122224cute1_E)
_ZN40_INTERNAL_9c93644f_4_k_cu_52e7f391_122224cute1_E:
	.zero		1
	.type		_ZN40_INTERNAL_9c93644f_4_k_cu_52e7f391_122224cuda3std3__45__cpo6cbeginE,@object
	.size		_ZN40_INTERNAL_9c93644f_4_k_cu_52e7f391_122224cuda3std3__45__cpo6cbeginE,(_ZN40_INTERNAL_9c93644f_4_k_cu_52e7f391_122224cuda3std3__48in_placeE - _ZN40_INTERNAL_9c93644f_4_k_cu_52e7f391_122224cuda3std3__45__cpo6cbeginE)
_ZN40_INTERNAL_9c93644f_4_k_cu_52e7f391_122224cuda3std3__45__cpo6cbeginE:
	.zero		1
	.type		_ZN40_INTERNAL_9c93644f_4_k_cu_52e7f391_122224cuda3std3__48in_placeE,@object
	.size		_ZN40_INTERNAL_9c93644f_4_k_cu_52e7f391_122224cuda3std3__48in_placeE,(_ZN40_INTERNAL_9c93644f_4_k_cu_52e7f391_122224cuda3std6ranges3__45__cpo9iter_moveE - _ZN40_INTERNAL_9c93644f_4_k_cu_52e7f391_122224cuda3std3__48in_placeE)
_ZN40_INTERNAL_9c93644f_4_k_cu_52e7f391_122224cuda3std3__48in_placeE:
	.zero		1
	.type		_ZN40_INTERNAL_9c93644f_4_k_cu_52e7f391_122224cuda3std6ranges3__45__cpo9iter_moveE,@object
	.size		_ZN40_INTERNAL_9c93644f_4_k_cu_52e7f391_122224cuda3std6ranges3__45__cpo9iter_moveE,(_ZN40_INTERNAL_9c93644f_4_k_cu_52e7f391_122224cuda3std3__45__cpo5beginE - _ZN40_INTERNAL_9c93644f_4_k_cu_52e7f391_122224cuda3std6ranges3__45__cpo9iter_moveE)
_ZN40_INTERNAL_9c93644f_4_k_cu_52e7f391_122224cuda3std6ranges3__45__cpo9iter_moveE:
	.zero		1
	.type		_ZN40_INTERNAL_9c93644f_4_k_cu_52e7f391_122224cuda3std3__45__cpo5beginE,@object
	.size		_ZN40_INTERNAL_9c93644f_4_k_cu_52e7f391_122224cuda3std3__45__cpo5beginE,(_ZN40_INTERNAL_9c93644f_4_k_cu_52e7f391_122224cuda3std3__442_GLOBAL__N__9c93644f_4_k_cu_52e7f391_122226ignoreE - _ZN40_INTERNAL_9c93644f_4_k_cu_52e7f391_122224cuda3std3__45__cpo5beginE)
_ZN40_INTERNAL_9c93644f_4_k_cu_52e7f391_122224cuda3std3__45__cpo5beginE:
	.zero		1
	.type		_ZN40_INTERNAL_9c93644f_4_k_cu_52e7f391_122224cuda3std3__442_GLOBAL__N__9c93644f_4_k_cu_52e7f391_122226ignoreE,@object
	.size		_ZN40_INTERNAL_9c93644f_4_k_cu_52e7f391_122224cuda3std3__442_GLOBAL__N__9c93644f_4_k_cu_52e7f391_122226ignoreE,(_ZN40_INTERNAL_9c93644f_4_k_cu_52e7f391_122224cute7productE - _ZN40_INTERNAL_9c93644f_4_k_cu_52e7f391_122224cuda3std3__442_GLOBAL__N__9c93644f_4_k_cu_52e7f391_122226ignoreE)
_ZN40_INTERNAL_9c93644f_4_k_cu_52e7f391_122224cuda3std3__442_GLOBAL__N__9c93644f_4_k_cu_52e7f391_122226ignoreE:
	.zero		1
	.type		_ZN40_INTERNAL_9c93644f_4_k_cu_52e7f391_122224cute7productE,@object
	.size		_ZN40_INTERNAL_9c93644f_4_k_cu_52e7f391_122224cute7productE,(_ZN40_INTERNAL_9c93644f_4_k_cu_52e7f391_122224cuda3std3__45__cpo3endE - _ZN40_INTERNAL_9c93644f_4_k_cu_52e7f391_122224cute7productE)
_ZN40_INTERNAL_9c93644f_4_k_cu_52e7f391_122224cute7productE:
	.zero		1
	.type		_ZN40_INTERNAL_9c93644f_4_k_cu_52e7f391_122224cuda3std3__45__cpo3endE,@object
	.size		_ZN40_INTERNAL_9c93644f_4_k_cu_52e7f391_122224cuda3std3__45__cpo3endE,(_ZN40_INTERNAL_9c93644f_4_k_cu_52e7f391_122224cuda3std3__419piecewise_constructE - _ZN40_INTERNAL_9c93644f_4_k_cu_52e7f391_122224cuda3std3__45__cpo3endE)
_ZN40_INTERNAL_9c93644f_4_k_cu_52e7f391_122224cuda3std3__45__cpo3endE:
	.zero		1
	.type		_ZN40_INTERNAL_9c93644f_4_k_cu_52e7f391_122224cuda3std3__419piecewise_constructE,@object
	.size		_ZN40_INTERNAL_9c93644f_4_k_cu_52e7f391_122224cuda3std3__419piecewise_constructE,(_ZN40_INTERNAL_9c93644f_4_k_cu_52e7f391_122224cuda3std3__45__cpo4cendE - _ZN40_INTERNAL_9c93644f_4_k_cu_52e7f391_122224cuda3std3__419piecewise_constructE)
_ZN40_INTERNAL_9c93644f_4_k_cu_52e7f391_122224cuda3std3__419piecewise_constructE:
	.zero		1
	.type		_ZN40_INTERNAL_9c93644f_4_k_cu_52e7f391_122224cuda3std3__45__cpo4cendE,@object
	.size		_ZN40_INTERNAL_9c93644f_4_k_cu_52e7f391_122224cuda3std3__45__cpo4cendE,(_ZN40_INTERNAL_9c93644f_4_k_cu_52e7f391_122224cuda3std6ranges3__45__cpo4swapE - _ZN40_INTERNAL_9c93644f_4_k_cu_52e7f391_122224cuda3std3__45__cpo4cendE)
_ZN40_INTERNAL_9c93644f_4_k_cu_52e7f391_122224cuda3std3__45__cpo4cendE:
	.zero		1
	.type		_ZN40_INTERNAL_9c93644f_4_k_cu_52e7f391_122224cuda3std6ranges3__45__cpo4swapE,@object
	.size		_ZN40_INTERNAL_9c93644f_4_k_cu_52e7f391_122224cuda3std6ranges3__45__cpo4swapE,(.L_8 - _ZN40_INTERNAL_9c93644f_4_k_cu_52e7f391_122224cuda3std6ranges3__45__cpo4swapE)
_ZN40_INTERNAL_9c93644f_4_k_cu_52e7f391_122224cuda3std6ranges3__45__cpo4swapE:
	.zero		1
.L_8:


//--------------------- .nv.constant0._ZN7cutlass13device_kernelINS_4gemm6kernel13GemmUniversalIN4cute5tupleIJiiiiEEENS1_10collective13CollectiveMmaINS1_34MainloopSm90TmaGmmaWarpSpecializedILi19ENS5_IJNS4_1CILi1EEESB_SB_EEENS1_35KernelTmaWarpSpecializedCooperativeEEENS5_IJNSA_ILi128EEENSA_ILi240EEENSA_ILi16EEEEEENS_10bfloat16_tENS5_IJlSB_lEEESJ_SK_NS4_8TiledMMAINS4_8MMA_AtomIJNS4_4SM904GMMA27MMA_64x16x16_F32BF16BF16_SSILNSO_5MajorE0ELSQ_0ELNSO_7ScaleInE1ELSR_1EEEEEENS4_6LayoutINS5_IJNSA_ILi2EEESB_SB_EEENS5_IJSB_NSA_ILi0EEESX_EEEEENS5_IJNS4_10UnderscoreES10_S10_EEEEENS4_13SM90_TMA_LOADENS4_14ComposedLayoutINS4_7SwizzleILi1ELi4ELi3EEENS4_18smem_ptr_flag_bitsILi16EEENSU_INS5_IJNSA_ILi8EEESH_EEENS5_IJSH_SB_EEEEEEEvNS4_8identityES13_S1D_vS1E_EENS_8epilogue10collective6detail29Sm90TmaWarpSpecializedAdapterINS1H_15DefaultEpilogueISJ_SK_SK_NS1G_6thread17LinearCombinationISJ_Li1EffLNS1L_9ScaleType4KindE0ELNS_15FloatRoundStyleE2ESJ_EENS1_15EpilogueDefaultEEEEEvvEEEEvNT_6ParamsE --------------------------
	.section	.nv.constant0._ZN7cutlass13device_kernelINS_4gemm6kernel13GemmUniversalIN4cute5tupleIJiiiiEEENS1_10collective13CollectiveMmaINS1_34MainloopSm90TmaGmmaWarpSpecializedILi19ENS5_IJNS4_1CILi1EEESB_SB_EEENS1_35KernelTmaWarpSpecializedCooperativeEEENS5_IJNSA_ILi128EEENSA_ILi240EEENSA_ILi16EEEEEENS_10bfloat16_tENS5_IJlSB_lEEESJ_SK_NS4_8TiledMMAINS4_8MMA_AtomIJNS4_4SM904GMMA27MMA_64x16x16_F32BF16BF16_SSILNSO_5MajorE0ELSQ_0ELNSO_7ScaleInE1ELSR_1EEEEEENS4_6LayoutINS5_IJNSA_ILi2EEESB_SB_EEENS5_IJSB_NSA_ILi0EEESX_EEEEENS5_IJNS4_10UnderscoreES10_S10_EEEEENS4_13SM90_TMA_LOADENS4_14ComposedLayoutINS4_7SwizzleILi1ELi4ELi3EEENS4_18smem_ptr_flag_bitsILi16EEENSU_INS5_IJNSA_ILi8EEESH_EEENS5_IJSH_SB_EEEEEEEvNS4_8identityES13_S1D_vS1E_EENS_8epilogue10collective6detail29Sm90TmaWarpSpecializedAdapterINS1H_15DefaultEpilogueISJ_SK_SK_NS1G_6thread17LinearCombinationISJ_Li1EffLNS1L_9ScaleType4KindE0ELNS_15FloatRoundStyleE2ESJ_EENS1_15EpilogueDefaultEEEEEvvEEEEvNT_6ParamsE,"a",@progbits
	.sectionflags	@""
	.align	4
.nv.constant0._ZN7cutlass13device_kernelINS_4gemm6kernel13GemmUniversalIN4cute5tupleIJiiiiEEENS1_10collective13CollectiveMmaINS1_34MainloopSm90TmaGmmaWarpSpecializedILi19ENS5_IJNS4_1CILi1EEESB_SB_EEENS1_35KernelTmaWarpSpecializedCooperativeEEENS5_IJNSA_ILi128EEENSA_ILi240EEENSA_ILi16EEEEEENS_10bfloat16_tENS5_IJlSB_lEEESJ_SK_NS4_8TiledMMAINS4_8MMA_AtomIJNS4_4SM904GMMA27MMA_64x16x16_F32BF16BF16_SSILNSO_5MajorE0ELSQ_0ELNSO_7ScaleInE1ELSR_1EEEEEENS4_6LayoutINS5_IJNSA_ILi2EEESB_SB_EEENS5_IJSB_NSA_ILi0EEESX_EEEEENS5_IJNS4_10UnderscoreES10_S10_EEEEENS4_13SM90_TMA_LOADENS4_14ComposedLayoutINS4_7SwizzleILi1ELi4ELi3EEENS4_18smem_ptr_flag_bitsILi16EEENSU_INS5_IJNSA_ILi8EEESH_EEENS5_IJSH_SB_EEEEEEEvNS4_8identityES13_S1D_vS1E_EENS_8epilogue10collective6detail29Sm90TmaWarpSpecializedAdapterINS1H_15DefaultEpilogueISJ_SK_SK_NS1G_6thread17LinearCombinationISJ_Li1EffLNS1L_9ScaleType4KindE0ELNS_15FloatRoundStyleE2ESJ_EENS1_15EpilogueDefaultEEEEEvvEEEEvNT_6ParamsE:
	.zero		1664


//--------------------- SYMBOLS --------------------------

	.type		.nv.reservedSmem.offset0,@object
	.size		.nv.reservedSmem.offset0,0x4
	.type		__assertfail,@function
